//
// Generated by NVIDIA NVVM Compiler
//
// Compiler Build ID: CL-36424714
// Cuda compilation tools, release 13.0, V13.0.88
// Based on NVVM 20.0.0
//

.version 9.0
.target sm_100
.address_size 64

	// .globl	_Z9vectorAddPfPKfj
// _ZZ7L2_normPfS_E5sdata has been demoted
// _ZZ11Dot_productPfS_S_E5sdata has been demoted
// _ZZ16Normalize_vectorPfE5sdata has been demoted
// _ZZ16Normalize_vectorPfE4norm has been demoted
// _ZZ12cos_distancePfS_PijE16B_L2_NORM_SHARED has been demoted
// _ZZ12cos_distancePfS_PijE1B has been demoted
// _ZZ12cos_distancePfS_PijE2AB has been demoted
// _ZZ13cos_distance2PfS_S_PijE3W_2 has been demoted
// _ZZ13cos_distance2PfS_S_PijE3W_1 has been demoted
// _ZZ13cos_distance2PfS_S_PijE7W_4_W_2 has been demoted
// _ZZ13cos_distance2PfS_S_PijE7W_4_W_1 has been demoted

.visible .entry _Z9vectorAddPfPKfj(
	.param .u64 .ptr .align 1 _Z9vectorAddPfPKfj_param_0,
	.param .u64 .ptr .align 1 _Z9vectorAddPfPKfj_param_1,
	.param .u32 _Z9vectorAddPfPKfj_param_2
)
{
	.reg .pred 	%p<2>;
	.reg .b32 	%r<6>;
	.reg .b32 	%f<4>;
	.reg .b64 	%rd<8>;

	ld.param.u64 	%rd1, [_Z9vectorAddPfPKfj_param_0];
	ld.param.u64 	%rd2, [_Z9vectorAddPfPKfj_param_1];
	ld.param.u32 	%r2, [_Z9vectorAddPfPKfj_param_2];
	mov.u32 	%r3, %ntid.x;
	mov.u32 	%r4, %ctaid.x;
	mov.u32 	%r5, %tid.x;
	mad.lo.s32 	%r1, %r3, %r4, %r5;
	setp.ge.u32 	%p1, %r1, %r2;
	@%p1 bra 	$L__BB0_2;
	cvta.to.global.u64 	%rd3, %rd2;
	cvta.to.global.u64 	%rd4, %rd1;
	mul.wide.s32 	%rd5, %r1, 4;
	add.s64 	%rd6, %rd3, %rd5;
	ld.global.f32 	%f1, [%rd6];
	add.s64 	%rd7, %rd4, %rd5;
	ld.global.f32 	%f2, [%rd7];
	sub.f32 	%f3, %f1, %f2;
	st.global.f32 	[%rd7], %f3;
$L__BB0_2:
	ret;

}
	// .globl	_Z7L2_normPfS_
.visible .entry _Z7L2_normPfS_(
	.param .u64 .ptr .align 1 _Z7L2_normPfS__param_0,
	.param .u64 .ptr .align 1 _Z7L2_normPfS__param_1
)
{
	.reg .pred 	%p<11>;
	.reg .b32 	%r<10>;
	.reg .b32 	%f<31>;
	.reg .b64 	%rd<11>;
	// demoted variable
	.shared .align 4 .b8 _ZZ7L2_normPfS_E5sdata[1024];
	ld.param.u64 	%rd3, [_Z7L2_normPfS__param_0];
	ld.param.u64 	%rd2, [_Z7L2_normPfS__param_1];
	cvta.to.global.u64 	%rd1, %rd3;
	mov.u32 	%r1, %tid.x;
	shl.b32 	%r6, %r1, 2;
	mov.u32 	%r7, _ZZ7L2_normPfS_E5sdata;
	add.s32 	%r2, %r7, %r6;
	mov.u32 	%r3, %ctaid.x;
	mad.lo.s32 	%r4, %r3, 300, %r1;
	mul.wide.u32 	%rd4, %r4, 4;
	add.s64 	%rd5, %rd1, %rd4;
	ld.global.f32 	%f2, [%rd5];
	fma.rn.f32 	%f1, %f2, %f2, 0f00000000;
	st.shared.f32 	[%r2], %f1;
	mov.u32 	%r5, %ntid.x;
	add.s32 	%r8, %r1, %r5;
	setp.gt.u32 	%p1, %r8, 299;
	@%p1 bra 	$L__BB1_2;
	add.s32 	%r9, %r4, %r5;
	mul.wide.u32 	%rd6, %r9, 4;
	add.s64 	%rd7, %rd1, %rd6;
	ld.global.f32 	%f3, [%rd7];
	fma.rn.f32 	%f4, %f3, %f3, %f1;
	st.shared.f32 	[%r2], %f4;
$L__BB1_2:
	bar.sync 	0;
	setp.gt.u32 	%p2, %r1, 127;
	@%p2 bra 	$L__BB1_4;
	ld.shared.f32 	%f5, [%r2+512];
	ld.shared.f32 	%f6, [%r2];
	add.f32 	%f7, %f5, %f6;
	st.shared.f32 	[%r2], %f7;
$L__BB1_4:
	bar.sync 	0;
	setp.gt.u32 	%p3, %r1, 63;
	@%p3 bra 	$L__BB1_6;
	ld.shared.f32 	%f8, [%r2+256];
	ld.shared.f32 	%f9, [%r2];
	add.f32 	%f10, %f8, %f9;
	st.shared.f32 	[%r2], %f10;
$L__BB1_6:
	bar.sync 	0;
	setp.gt.u32 	%p4, %r1, 31;
	@%p4 bra 	$L__BB1_8;
	ld.shared.f32 	%f11, [%r2+128];
	ld.shared.f32 	%f12, [%r2];
	add.f32 	%f13, %f11, %f12;
	st.shared.f32 	[%r2], %f13;
$L__BB1_8:
	bar.sync 	0;
	setp.gt.u32 	%p5, %r1, 15;
	@%p5 bra 	$L__BB1_10;
	ld.shared.f32 	%f14, [%r2+64];
	ld.shared.f32 	%f15, [%r2];
	add.f32 	%f16, %f14, %f15;
	st.shared.f32 	[%r2], %f16;
$L__BB1_10:
	bar.sync 	0;
	setp.gt.u32 	%p6, %r1, 7;
	@%p6 bra 	$L__BB1_12;
	ld.shared.f32 	%f17, [%r2+32];
	ld.shared.f32 	%f18, [%r2];
	add.f32 	%f19, %f17, %f18;
	st.shared.f32 	[%r2], %f19;
$L__BB1_12:
	bar.sync 	0;
	setp.gt.u32 	%p7, %r1, 3;
	@%p7 bra 	$L__BB1_14;
	ld.shared.f32 	%f20, [%r2+16];
	ld.shared.f32 	%f21, [%r2];
	add.f32 	%f22, %f20, %f21;
	st.shared.f32 	[%r2], %f22;
$L__BB1_14:
	bar.sync 	0;
	setp.gt.u32 	%p8, %r1, 1;
	@%p8 bra 	$L__BB1_16;
	ld.shared.f32 	%f23, [%r2+8];
	ld.shared.f32 	%f24, [%r2];
	add.f32 	%f25, %f23, %f24;
	st.shared.f32 	[%r2], %f25;
$L__BB1_16:
	bar.sync 	0;
	setp.ne.s32 	%p9, %r1, 0;
	@%p9 bra 	$L__BB1_18;
	ld.shared.f32 	%f26, [_ZZ7L2_normPfS_E5sdata+4];
	ld.shared.f32 	%f27, [_ZZ7L2_normPfS_E5sdata];
	add.f32 	%f28, %f26, %f27;
	st.shared.f32 	[_ZZ7L2_normPfS_E5sdata], %f28;
$L__BB1_18:
	setp.ne.s32 	%p10, %r1, 0;
	bar.sync 	0;
	@%p10 bra 	$L__BB1_20;
	ld.shared.f32 	%f29, [_ZZ7L2_normPfS_E5sdata];
	sqrt.rn.f32 	%f30, %f29;
	cvta.to.global.u64 	%rd8, %rd2;
	mul.wide.u32 	%rd9, %r3, 4;
	add.s64 	%rd10, %rd8, %rd9;
	st.global.f32 	[%rd10], %f30;
$L__BB1_20:
	ret;

}
	// .globl	_Z11Dot_productPfS_S_
.visible .entry _Z11Dot_productPfS_S_(
	.param .u64 .ptr .align 1 _Z11Dot_productPfS_S__param_0,
	.param .u64 .ptr .align 1 _Z11Dot_productPfS_S__param_1,
	.param .u64 .ptr .align 1 _Z11Dot_productPfS_S__param_2
)
{
	.reg .pred 	%p<11>;
	.reg .b32 	%r<10>;
	.reg .b32 	%f<31>;
	.reg .b64 	%rd<14>;
	// demoted variable
	.shared .align 4 .b8 _ZZ11Dot_productPfS_S_E5sdata[1024];
	ld.param.u64 	%rd3, [_Z11Dot_productPfS_S__param_0];
	ld.param.u64 	%rd4, [_Z11Dot_productPfS_S__param_1];
	ld.param.u64 	%rd2, [_Z11Dot_productPfS_S__param_2];
	cvta.to.global.u64 	%rd1, %rd4;
	cvta.to.global.u64 	%rd5, %rd3;
	mov.u32 	%r1, %tid.x;
	shl.b32 	%r6, %r1, 2;
	mov.u32 	%r7, _ZZ11Dot_productPfS_S_E5sdata;
	add.s32 	%r2, %r7, %r6;
	mov.u32 	%r3, %ctaid.x;
	mad.lo.s32 	%r4, %r3, 300, %r1;
	mul.wide.u32 	%rd6, %r4, 4;
	add.s64 	%rd7, %rd5, %rd6;
	ld.global.f32 	%f3, [%rd7];
	add.s64 	%rd8, %rd1, %rd6;
	ld.global.f32 	%f1, [%rd8];
	fma.rn.f32 	%f2, %f3, %f1, 0f00000000;
	st.shared.f32 	[%r2], %f2;
	mov.u32 	%r5, %ntid.x;
	add.s32 	%r8, %r1, %r5;
	setp.gt.u32 	%p1, %r8, 299;
	@%p1 bra 	$L__BB2_2;
	add.s32 	%r9, %r4, %r5;
	mul.wide.u32 	%rd9, %r9, 4;
	add.s64 	%rd10, %rd1, %rd9;
	ld.global.f32 	%f4, [%rd10];
	fma.rn.f32 	%f5, %f1, %f4, %f2;
	st.shared.f32 	[%r2], %f5;
$L__BB2_2:
	bar.sync 	0;
	setp.gt.u32 	%p2, %r1, 127;
	@%p2 bra 	$L__BB2_4;
	ld.shared.f32 	%f6, [%r2+512];
	ld.shared.f32 	%f7, [%r2];
	add.f32 	%f8, %f6, %f7;
	st.shared.f32 	[%r2], %f8;
$L__BB2_4:
	bar.sync 	0;
	setp.gt.u32 	%p3, %r1, 63;
	@%p3 bra 	$L__BB2_6;
	ld.shared.f32 	%f9, [%r2+256];
	ld.shared.f32 	%f10, [%r2];
	add.f32 	%f11, %f9, %f10;
	st.shared.f32 	[%r2], %f11;
$L__BB2_6:
	bar.sync 	0;
	setp.gt.u32 	%p4, %r1, 31;
	@%p4 bra 	$L__BB2_8;
	ld.shared.f32 	%f12, [%r2+128];
	ld.shared.f32 	%f13, [%r2];
	add.f32 	%f14, %f12, %f13;
	st.shared.f32 	[%r2], %f14;
$L__BB2_8:
	bar.sync 	0;
	setp.gt.u32 	%p5, %r1, 15;
	@%p5 bra 	$L__BB2_10;
	ld.shared.f32 	%f15, [%r2+64];
	ld.shared.f32 	%f16, [%r2];
	add.f32 	%f17, %f15, %f16;
	st.shared.f32 	[%r2], %f17;
$L__BB2_10:
	bar.sync 	0;
	setp.gt.u32 	%p6, %r1, 7;
	@%p6 bra 	$L__BB2_12;
	ld.shared.f32 	%f18, [%r2+32];
	ld.shared.f32 	%f19, [%r2];
	add.f32 	%f20, %f18, %f19;
	st.shared.f32 	[%r2], %f20;
$L__BB2_12:
	bar.sync 	0;
	setp.gt.u32 	%p7, %r1, 3;
	@%p7 bra 	$L__BB2_14;
	ld.shared.f32 	%f21, [%r2+16];
	ld.shared.f32 	%f22, [%r2];
	add.f32 	%f23, %f21, %f22;
	st.shared.f32 	[%r2], %f23;
$L__BB2_14:
	bar.sync 	0;
	setp.gt.u32 	%p8, %r1, 1;
	@%p8 bra 	$L__BB2_16;
	ld.shared.f32 	%f24, [%r2+8];
	ld.shared.f32 	%f25, [%r2];
	add.f32 	%f26, %f24, %f25;
	st.shared.f32 	[%r2], %f26;
$L__BB2_16:
	bar.sync 	0;
	setp.ne.s32 	%p9, %r1, 0;
	@%p9 bra 	$L__BB2_18;
	ld.shared.f32 	%f27, [_ZZ11Dot_productPfS_S_E5sdata+4];
	ld.shared.f32 	%f28, [_ZZ11Dot_productPfS_S_E5sdata];
	add.f32 	%f29, %f27, %f28;
	st.shared.f32 	[_ZZ11Dot_productPfS_S_E5sdata], %f29;
$L__BB2_18:
	setp.ne.s32 	%p10, %r1, 0;
	bar.sync 	0;
	@%p10 bra 	$L__BB2_20;
	ld.shared.f32 	%f30, [_ZZ11Dot_productPfS_S_E5sdata];
	cvta.to.global.u64 	%rd11, %rd2;
	mul.wide.u32 	%rd12, %r3, 4;
	add.s64 	%rd13, %rd11, %rd12;
	st.global.f32 	[%rd13], %f30;
$L__BB2_20:
	ret;

}
	// .globl	_Z16Normalize_vectorPf
.visible .entry _Z16Normalize_vectorPf(
	.param .u64 .ptr .align 1 _Z16Normalize_vectorPf_param_0
)
{
	.reg .pred 	%p<12>;
	.reg .b32 	%r<10>;
	.reg .b32 	%f<36>;
	.reg .b64 	%rd<7>;
	// demoted variable
	.shared .align 4 .b8 _ZZ16Normalize_vectorPfE5sdata[1024];
	// demoted variable
	.shared .align 4 .f32 _ZZ16Normalize_vectorPfE4norm;
	ld.param.u64 	%rd3, [_Z16Normalize_vectorPf_param_0];
	cvta.to.global.u64 	%rd4, %rd3;
	mov.u32 	%r1, %tid.x;
	shl.b32 	%r4, %r1, 2;
	mov.u32 	%r5, _ZZ16Normalize_vectorPfE5sdata;
	add.s32 	%r2, %r5, %r4;
	mov.u32 	%r6, %ctaid.x;
	mad.lo.s32 	%r7, %r6, 300, %r1;
	mul.wide.u32 	%rd5, %r7, 4;
	add.s64 	%rd1, %rd4, %rd5;
	ld.global.f32 	%f3, [%rd1];
	fma.rn.f32 	%f1, %f3, %f3, 0f00000000;
	st.shared.f32 	[%r2], %f1;
	mov.u32 	%r8, %ntid.x;
	add.s32 	%r3, %r1, %r8;
	setp.gt.u32 	%p1, %r3, 299;
	add.s32 	%r9, %r7, %r8;
	mul.wide.u32 	%rd6, %r9, 4;
	add.s64 	%rd2, %rd4, %rd6;
	@%p1 bra 	$L__BB3_2;
	ld.global.f32 	%f4, [%rd2];
	fma.rn.f32 	%f5, %f4, %f4, %f1;
	st.shared.f32 	[%r2], %f5;
$L__BB3_2:
	bar.sync 	0;
	setp.gt.u32 	%p2, %r1, 127;
	@%p2 bra 	$L__BB3_4;
	ld.shared.f32 	%f6, [%r2+512];
	ld.shared.f32 	%f7, [%r2];
	add.f32 	%f8, %f6, %f7;
	st.shared.f32 	[%r2], %f8;
$L__BB3_4:
	bar.sync 	0;
	setp.gt.u32 	%p3, %r1, 63;
	@%p3 bra 	$L__BB3_6;
	ld.shared.f32 	%f9, [%r2+256];
	ld.shared.f32 	%f10, [%r2];
	add.f32 	%f11, %f9, %f10;
	st.shared.f32 	[%r2], %f11;
$L__BB3_6:
	bar.sync 	0;
	setp.gt.u32 	%p4, %r1, 31;
	@%p4 bra 	$L__BB3_8;
	ld.shared.f32 	%f12, [%r2+128];
	ld.shared.f32 	%f13, [%r2];
	add.f32 	%f14, %f12, %f13;
	st.shared.f32 	[%r2], %f14;
$L__BB3_8:
	bar.sync 	0;
	setp.gt.u32 	%p5, %r1, 15;
	@%p5 bra 	$L__BB3_10;
	ld.shared.f32 	%f15, [%r2+64];
	ld.shared.f32 	%f16, [%r2];
	add.f32 	%f17, %f15, %f16;
	st.shared.f32 	[%r2], %f17;
$L__BB3_10:
	bar.sync 	0;
	setp.gt.u32 	%p6, %r1, 7;
	@%p6 bra 	$L__BB3_12;
	ld.shared.f32 	%f18, [%r2+32];
	ld.shared.f32 	%f19, [%r2];
	add.f32 	%f20, %f18, %f19;
	st.shared.f32 	[%r2], %f20;
$L__BB3_12:
	bar.sync 	0;
	setp.gt.u32 	%p7, %r1, 3;
	@%p7 bra 	$L__BB3_14;
	ld.shared.f32 	%f21, [%r2+16];
	ld.shared.f32 	%f22, [%r2];
	add.f32 	%f23, %f21, %f22;
	st.shared.f32 	[%r2], %f23;
$L__BB3_14:
	bar.sync 	0;
	setp.gt.u32 	%p8, %r1, 1;
	@%p8 bra 	$L__BB3_16;
	ld.shared.f32 	%f24, [%r2+8];
	ld.shared.f32 	%f25, [%r2];
	add.f32 	%f26, %f24, %f25;
	st.shared.f32 	[%r2], %f26;
$L__BB3_16:
	bar.sync 	0;
	setp.ne.s32 	%p9, %r1, 0;
	@%p9 bra 	$L__BB3_18;
	ld.shared.f32 	%f27, [_ZZ16Normalize_vectorPfE5sdata+4];
	ld.shared.f32 	%f28, [_ZZ16Normalize_vectorPfE5sdata];
	add.f32 	%f29, %f27, %f28;
	st.shared.f32 	[_ZZ16Normalize_vectorPfE5sdata], %f29;
$L__BB3_18:
	setp.ne.s32 	%p10, %r1, 0;
	bar.sync 	0;
	@%p10 bra 	$L__BB3_20;
	ld.shared.f32 	%f30, [_ZZ16Normalize_vectorPfE5sdata];
	sqrt.rn.f32 	%f31, %f30;
	st.shared.f32 	[_ZZ16Normalize_vectorPfE4norm], %f31;
$L__BB3_20:
	setp.gt.u32 	%p11, %r3, 299;
	bar.sync 	0;
	ld.global.f32 	%f32, [%rd1];
	ld.shared.f32 	%f2, [_ZZ16Normalize_vectorPfE4norm];
	div.rn.f32 	%f33, %f32, %f2;
	st.global.f32 	[%rd1], %f33;
	@%p11 bra 	$L__BB3_22;
	ld.global.f32 	%f34, [%rd2];
	div.rn.f32 	%f35, %f34, %f2;
	st.global.f32 	[%rd2], %f35;
$L__BB3_22:
	ret;

}
	// .globl	_Z12cos_distancePfS_Pij
.visible .entry _Z12cos_distancePfS_Pij(
	.param .u64 .ptr .align 1 _Z12cos_distancePfS_Pij_param_0,
	.param .u64 .ptr .align 1 _Z12cos_distancePfS_Pij_param_1,
	.param .u64 .ptr .align 1 _Z12cos_distancePfS_Pij_param_2,
	.param .u32 _Z12cos_distancePfS_Pij_param_3
)
{
	.reg .pred 	%p<39>;
	.reg .b32 	%r<51>;
	.reg .b32 	%f<112>;
	.reg .b64 	%rd<36>;
	// demoted variable
	.shared .align 4 .f32 _ZZ12cos_distancePfS_PijE16B_L2_NORM_SHARED;
	// demoted variable
	.shared .align 4 .b8 _ZZ12cos_distancePfS_PijE1B[1200];
	// demoted variable
	.shared .align 4 .b8 _ZZ12cos_distancePfS_PijE2AB[2048];
	ld.param.u64 	%rd6, [_Z12cos_distancePfS_Pij_param_0];
	ld.param.u64 	%rd7, [_Z12cos_distancePfS_Pij_param_1];
	ld.param.u64 	%rd5, [_Z12cos_distancePfS_Pij_param_2];
	ld.param.u32 	%r21, [_Z12cos_distancePfS_Pij_param_3];
	cvta.to.global.u64 	%rd1, %rd6;
	cvta.to.global.u64 	%rd35, %rd7;
	mov.u32 	%r22, %ntid.y;
	mov.u32 	%r23, %ctaid.x;
	mov.u32 	%r1, %tid.y;
	mad.lo.s32 	%r2, %r22, %r23, %r1;
	mul.wide.s32 	%rd8, %r2, 4;
	add.s64 	%rd9, %rd35, %rd8;
	ld.global.f32 	%f1, [%rd9];
	setp.ge.u32 	%p2, %r2, %r21;
	@%p2 bra 	$L__BB4_21;
	mov.u32 	%r3, %tid.x;
	mad.lo.s32 	%r4, %r2, 300, %r3;
	setp.gt.u32 	%p3, %r3, 299;
	@%p3 bra 	$L__BB4_3;
	mul.wide.u32 	%rd10, %r4, 4;
	add.s64 	%rd11, %rd1, %rd10;
	ld.global.f32 	%f111, [%rd11];
$L__BB4_3:
	setp.gt.u32 	%p4, %r3, 267;
	@%p4 bra 	$L__BB4_5;
	add.s32 	%r24, %r4, 32;
	mul.wide.u32 	%rd12, %r24, 4;
	add.s64 	%rd13, %rd1, %rd12;
	ld.global.f32 	%f110, [%rd13];
$L__BB4_5:
	setp.gt.u32 	%p5, %r3, 235;
	@%p5 bra 	$L__BB4_7;
	add.s32 	%r25, %r4, 64;
	mul.wide.u32 	%rd14, %r25, 4;
	add.s64 	%rd15, %rd1, %rd14;
	ld.global.f32 	%f109, [%rd15];
$L__BB4_7:
	setp.gt.u32 	%p6, %r3, 203;
	@%p6 bra 	$L__BB4_9;
	add.s32 	%r26, %r4, 96;
	mul.wide.u32 	%rd16, %r26, 4;
	add.s64 	%rd17, %rd1, %rd16;
	ld.global.f32 	%f108, [%rd17];
$L__BB4_9:
	setp.gt.u32 	%p7, %r3, 171;
	@%p7 bra 	$L__BB4_11;
	add.s32 	%r27, %r4, 128;
	mul.wide.u32 	%rd18, %r27, 4;
	add.s64 	%rd19, %rd1, %rd18;
	ld.global.f32 	%f107, [%rd19];
$L__BB4_11:
	setp.gt.u32 	%p8, %r3, 139;
	@%p8 bra 	$L__BB4_13;
	add.s32 	%r28, %r4, 160;
	mul.wide.u32 	%rd20, %r28, 4;
	add.s64 	%rd21, %rd1, %rd20;
	ld.global.f32 	%f106, [%rd21];
$L__BB4_13:
	setp.gt.u32 	%p9, %r3, 107;
	@%p9 bra 	$L__BB4_15;
	add.s32 	%r29, %r4, 192;
	mul.wide.u32 	%rd22, %r29, 4;
	add.s64 	%rd23, %rd1, %rd22;
	ld.global.f32 	%f105, [%rd23];
$L__BB4_15:
	setp.gt.u32 	%p10, %r3, 75;
	@%p10 bra 	$L__BB4_17;
	add.s32 	%r30, %r4, 224;
	mul.wide.u32 	%rd24, %r30, 4;
	add.s64 	%rd25, %rd1, %rd24;
	ld.global.f32 	%f104, [%rd25];
$L__BB4_17:
	setp.gt.u32 	%p11, %r3, 43;
	@%p11 bra 	$L__BB4_19;
	add.s32 	%r31, %r4, 256;
	mul.wide.u32 	%rd26, %r31, 4;
	add.s64 	%rd27, %rd1, %rd26;
	ld.global.f32 	%f103, [%rd27];
$L__BB4_19:
	setp.gt.u32 	%p12, %r3, 11;
	@%p12 bra 	$L__BB4_21;
	add.s32 	%r32, %r4, 288;
	mul.wide.u32 	%rd28, %r32, 4;
	add.s64 	%rd29, %rd1, %rd28;
	ld.global.f32 	%f102, [%rd29];
$L__BB4_21:
	bar.sync 	0;
	setp.eq.s32 	%p13, %r21, 0;
	mov.b32 	%r50, -1;
	@%p13 bra 	$L__BB4_61;
	setp.lt.u32 	%p14, %r2, %r21;
	shl.b32 	%r35, %r1, 7;
	mov.u32 	%r36, _ZZ12cos_distancePfS_PijE2AB;
	add.s32 	%r5, %r36, %r35;
	mov.u32 	%r6, %tid.x;
	shl.b32 	%r37, %r6, 2;
	add.s32 	%r7, %r5, %r37;
	or.b32  	%r8, %r1, %r6;
	shl.b32 	%r38, %r1, 5;
	add.s32 	%r9, %r38, %r6;
	setp.eq.s32 	%p15, %r6, 0;
	and.pred  	%p1, %p15, %p14;
	mov.u32 	%r39, _ZZ12cos_distancePfS_PijE1B;
	add.s32 	%r10, %r39, %r37;
	neg.s32 	%r47, %r21;
	mov.b32 	%r49, 0;
	not.pred 	%p33, %p1;
	mov.u32 	%r46, %r9;
$L__BB4_23:
	setp.ne.s32 	%p16, %r8, 0;
	mov.b32 	%r40, 0;
	st.shared.u32 	[%r7], %r40;
	@%p16 bra 	$L__BB4_25;
	ld.global.f32 	%f42, [%rd35];
	st.shared.f32 	[_ZZ12cos_distancePfS_PijE16B_L2_NORM_SHARED], %f42;
$L__BB4_25:
	setp.gt.u32 	%p17, %r9, 299;
	@%p17 bra 	$L__BB4_27;
	mul.wide.u32 	%rd30, %r46, 4;
	add.s64 	%rd31, %rd1, %rd30;
	ld.global.f32 	%f43, [%rd31];
	shl.b32 	%r41, %r9, 2;
	mov.u32 	%r42, _ZZ12cos_distancePfS_PijE1B;
	add.s32 	%r43, %r42, %r41;
	st.shared.f32 	[%r43], %f43;
$L__BB4_27:
	setp.gt.u32 	%p18, %r6, 299;
	bar.sync 	0;
	@%p18 bra 	$L__BB4_29;
	ld.shared.f32 	%f44, [%r10];
	ld.shared.f32 	%f45, [%r7];
	fma.rn.f32 	%f46, %f111, %f44, %f45;
	st.shared.f32 	[%r7], %f46;
$L__BB4_29:
	setp.gt.u32 	%p19, %r6, 267;
	@%p19 bra 	$L__BB4_31;
	ld.shared.f32 	%f47, [%r10+128];
	ld.shared.f32 	%f48, [%r7];
	fma.rn.f32 	%f49, %f110, %f47, %f48;
	st.shared.f32 	[%r7], %f49;
$L__BB4_31:
	setp.gt.u32 	%p20, %r6, 235;
	@%p20 bra 	$L__BB4_33;
	ld.shared.f32 	%f50, [%r10+256];
	ld.shared.f32 	%f51, [%r7];
	fma.rn.f32 	%f52, %f109, %f50, %f51;
	st.shared.f32 	[%r7], %f52;
$L__BB4_33:
	setp.gt.u32 	%p21, %r6, 203;
	@%p21 bra 	$L__BB4_35;
	ld.shared.f32 	%f53, [%r10+384];
	ld.shared.f32 	%f54, [%r7];
	fma.rn.f32 	%f55, %f108, %f53, %f54;
	st.shared.f32 	[%r7], %f55;
$L__BB4_35:
	setp.gt.u32 	%p22, %r6, 171;
	@%p22 bra 	$L__BB4_37;
	ld.shared.f32 	%f56, [%r10+512];
	ld.shared.f32 	%f57, [%r7];
	fma.rn.f32 	%f58, %f107, %f56, %f57;
	st.shared.f32 	[%r7], %f58;
$L__BB4_37:
	setp.gt.u32 	%p23, %r6, 139;
	@%p23 bra 	$L__BB4_39;
	ld.shared.f32 	%f59, [%r10+640];
	ld.shared.f32 	%f60, [%r7];
	fma.rn.f32 	%f61, %f106, %f59, %f60;
	st.shared.f32 	[%r7], %f61;
$L__BB4_39:
	setp.gt.u32 	%p24, %r6, 107;
	@%p24 bra 	$L__BB4_41;
	ld.shared.f32 	%f62, [%r10+768];
	ld.shared.f32 	%f63, [%r7];
	fma.rn.f32 	%f64, %f105, %f62, %f63;
	st.shared.f32 	[%r7], %f64;
$L__BB4_41:
	setp.gt.u32 	%p25, %r6, 75;
	@%p25 bra 	$L__BB4_43;
	ld.shared.f32 	%f65, [%r10+896];
	ld.shared.f32 	%f66, [%r7];
	fma.rn.f32 	%f67, %f104, %f65, %f66;
	st.shared.f32 	[%r7], %f67;
$L__BB4_43:
	setp.gt.u32 	%p26, %r6, 43;
	@%p26 bra 	$L__BB4_45;
	ld.shared.f32 	%f68, [%r10+1024];
	ld.shared.f32 	%f69, [%r7];
	fma.rn.f32 	%f70, %f103, %f68, %f69;
	st.shared.f32 	[%r7], %f70;
$L__BB4_45:
	setp.gt.u32 	%p27, %r6, 11;
	@%p27 bra 	$L__BB4_47;
	ld.shared.f32 	%f71, [%r10+1152];
	ld.shared.f32 	%f72, [%r7];
	fma.rn.f32 	%f73, %f102, %f71, %f72;
	st.shared.f32 	[%r7], %f73;
$L__BB4_47:
	setp.gt.u32 	%p28, %r6, 15;
	bar.sync 	0;
	@%p28 bra 	$L__BB4_49;
	ld.shared.f32 	%f74, [%r7+64];
	ld.shared.f32 	%f75, [%r7];
	add.f32 	%f76, %f74, %f75;
	st.shared.f32 	[%r7], %f76;
$L__BB4_49:
	setp.gt.u32 	%p29, %r6, 7;
	bar.sync 	0;
	@%p29 bra 	$L__BB4_51;
	ld.shared.f32 	%f77, [%r7+32];
	ld.shared.f32 	%f78, [%r7];
	add.f32 	%f79, %f77, %f78;
	st.shared.f32 	[%r7], %f79;
$L__BB4_51:
	setp.gt.u32 	%p30, %r6, 3;
	bar.sync 	0;
	@%p30 bra 	$L__BB4_53;
	ld.shared.f32 	%f80, [%r7+16];
	ld.shared.f32 	%f81, [%r7];
	add.f32 	%f82, %f80, %f81;
	st.shared.f32 	[%r7], %f82;
$L__BB4_53:
	setp.gt.u32 	%p31, %r6, 1;
	bar.sync 	0;
	@%p31 bra 	$L__BB4_55;
	ld.shared.f32 	%f83, [%r7+8];
	ld.shared.f32 	%f84, [%r7];
	add.f32 	%f85, %f83, %f84;
	st.shared.f32 	[%r7], %f85;
$L__BB4_55:
	setp.ne.s32 	%p32, %r6, 0;
	bar.sync 	0;
	@%p32 bra 	$L__BB4_57;
	ld.shared.f32 	%f86, [%r5+4];
	ld.shared.f32 	%f87, [%r5];
	add.f32 	%f88, %f86, %f87;
	st.shared.f32 	[%r5], %f88;
$L__BB4_57:
	bar.sync 	0;
	@%p33 bra 	$L__BB4_59;
	ld.shared.f32 	%f89, [%r5];
	ld.shared.f32 	%f90, [_ZZ12cos_distancePfS_PijE16B_L2_NORM_SHARED];
	mul.f32 	%f91, %f1, %f90;
	div.rn.f32 	%f92, %f89, %f91;
	setp.gt.f32 	%p34, %f92, 0f00000000;
	selp.u32 	%r44, 1, 0, %p34;
	add.s32 	%r49, %r49, %r44;
$L__BB4_59:
	add.s32 	%r47, %r47, 1;
	setp.ne.s32 	%p35, %r47, 0;
	add.s32 	%r46, %r46, 300;
	add.s64 	%rd35, %rd35, 4;
	@%p35 bra 	$L__BB4_23;
	add.s32 	%r50, %r49, -1;
$L__BB4_61:
	setp.ge.u32 	%p36, %r2, %r21;
	mov.u32 	%r45, %tid.x;
	setp.ne.s32 	%p37, %r45, 0;
	or.pred  	%p38, %p37, %p36;
	@%p38 bra 	$L__BB4_63;
	cvta.to.global.u64 	%rd32, %rd5;
	mul.wide.s32 	%rd33, %r2, 4;
	add.s64 	%rd34, %rd32, %rd33;
	st.global.u32 	[%rd34], %r50;
$L__BB4_63:
	ret;

}
	// .globl	_Z13cos_distance2PfS_S_Pij
.visible .entry _Z13cos_distance2PfS_S_Pij(
	.param .u64 .ptr .align 1 _Z13cos_distance2PfS_S_Pij_param_0,
	.param .u64 .ptr .align 1 _Z13cos_distance2PfS_S_Pij_param_1,
	.param .u64 .ptr .align 1 _Z13cos_distance2PfS_S_Pij_param_2,
	.param .u64 .ptr .align 1 _Z13cos_distance2PfS_S_Pij_param_3,
	.param .u32 _Z13cos_distance2PfS_S_Pij_param_4
)
{
	.reg .pred 	%p<38>;
	.reg .b32 	%r<56>;
	.reg .b32 	%f<157>;
	.reg .b64 	%rd<38>;
	// demoted variable
	.shared .align 4 .b8 _ZZ13cos_distance2PfS_S_PijE3W_2[1200];
	// demoted variable
	.shared .align 4 .b8 _ZZ13cos_distance2PfS_S_PijE3W_1[1200];
	// demoted variable
	.shared .align 4 .b8 _ZZ13cos_distance2PfS_S_PijE7W_4_W_2[2048];
	// demoted variable
	.shared .align 4 .b8 _ZZ13cos_distance2PfS_S_PijE7W_4_W_1[2048];
	ld.param.u64 	%rd4, [_Z13cos_distance2PfS_S_Pij_param_1];
	ld.param.u64 	%rd5, [_Z13cos_distance2PfS_S_Pij_param_2];
	ld.param.u32 	%r22, [_Z13cos_distance2PfS_S_Pij_param_4];
	cvta.to.global.u64 	%rd1, %rd4;
	cvta.to.global.u64 	%rd6, %rd5;
	mov.u32 	%r23, %ntid.y;
	mov.u32 	%r24, %ctaid.x;
	mov.u32 	%r1, %tid.y;
	mad.lo.s32 	%r2, %r23, %r24, %r1;
	mul.wide.s32 	%rd7, %r2, 4;
	add.s64 	%rd8, %rd6, %rd7;
	ld.global.f32 	%f1, [%rd8];
	setp.ge.u32 	%p2, %r2, %r22;
	@%p2 bra 	$L__BB5_21;
	mov.u32 	%r3, %tid.x;
	mad.lo.s32 	%r4, %r2, 300, %r3;
	setp.gt.u32 	%p3, %r3, 299;
	@%p3 bra 	$L__BB5_3;
	mul.wide.u32 	%rd9, %r4, 4;
	add.s64 	%rd10, %rd1, %rd9;
	ld.global.f32 	%f156, [%rd10];
$L__BB5_3:
	setp.gt.u32 	%p4, %r3, 267;
	@%p4 bra 	$L__BB5_5;
	add.s32 	%r25, %r4, 32;
	mul.wide.u32 	%rd11, %r25, 4;
	add.s64 	%rd12, %rd1, %rd11;
	ld.global.f32 	%f155, [%rd12];
$L__BB5_5:
	setp.gt.u32 	%p5, %r3, 235;
	@%p5 bra 	$L__BB5_7;
	add.s32 	%r26, %r4, 64;
	mul.wide.u32 	%rd13, %r26, 4;
	add.s64 	%rd14, %rd1, %rd13;
	ld.global.f32 	%f154, [%rd14];
$L__BB5_7:
	setp.gt.u32 	%p6, %r3, 203;
	@%p6 bra 	$L__BB5_9;
	add.s32 	%r27, %r4, 96;
	mul.wide.u32 	%rd15, %r27, 4;
	add.s64 	%rd16, %rd1, %rd15;
	ld.global.f32 	%f153, [%rd16];
$L__BB5_9:
	setp.gt.u32 	%p7, %r3, 171;
	@%p7 bra 	$L__BB5_11;
	add.s32 	%r28, %r4, 128;
	mul.wide.u32 	%rd17, %r28, 4;
	add.s64 	%rd18, %rd1, %rd17;
	ld.global.f32 	%f152, [%rd18];
$L__BB5_11:
	setp.gt.u32 	%p8, %r3, 139;
	@%p8 bra 	$L__BB5_13;
	add.s32 	%r29, %r4, 160;
	mul.wide.u32 	%rd19, %r29, 4;
	add.s64 	%rd20, %rd1, %rd19;
	ld.global.f32 	%f151, [%rd20];
$L__BB5_13:
	setp.gt.u32 	%p9, %r3, 107;
	@%p9 bra 	$L__BB5_15;
	add.s32 	%r30, %r4, 192;
	mul.wide.u32 	%rd21, %r30, 4;
	add.s64 	%rd22, %rd1, %rd21;
	ld.global.f32 	%f150, [%rd22];
$L__BB5_15:
	setp.gt.u32 	%p10, %r3, 75;
	@%p10 bra 	$L__BB5_17;
	add.s32 	%r31, %r4, 224;
	mul.wide.u32 	%rd23, %r31, 4;
	add.s64 	%rd24, %rd1, %rd23;
	ld.global.f32 	%f149, [%rd24];
$L__BB5_17:
	setp.gt.u32 	%p11, %r3, 43;
	@%p11 bra 	$L__BB5_19;
	add.s32 	%r32, %r4, 256;
	mul.wide.u32 	%rd25, %r32, 4;
	add.s64 	%rd26, %rd1, %rd25;
	ld.global.f32 	%f148, [%rd26];
$L__BB5_19:
	setp.gt.u32 	%p12, %r3, 11;
	@%p12 bra 	$L__BB5_21;
	add.s32 	%r33, %r4, 288;
	mul.wide.u32 	%rd27, %r33, 4;
	add.s64 	%rd28, %rd1, %rd27;
	ld.global.f32 	%f147, [%rd28];
$L__BB5_21:
	bar.sync 	0;
	setp.eq.s32 	%p13, %r22, 0;
	mov.b32 	%r54, 0;
	@%p13 bra 	$L__BB5_58;
	setp.lt.u32 	%p14, %r2, %r22;
	shl.b32 	%r36, %r1, 7;
	mov.u32 	%r37, _ZZ13cos_distance2PfS_S_PijE7W_4_W_2;
	add.s32 	%r5, %r37, %r36;
	mov.u32 	%r6, %tid.x;
	shl.b32 	%r38, %r6, 2;
	add.s32 	%r7, %r5, %r38;
	mov.u32 	%r39, _ZZ13cos_distance2PfS_S_PijE7W_4_W_1;
	add.s32 	%r8, %r39, %r36;
	add.s32 	%r9, %r8, %r38;
	shl.b32 	%r40, %r1, 5;
	add.s32 	%r10, %r40, %r6;
	setp.eq.s32 	%p15, %r6, 0;
	and.pred  	%p1, %p15, %p14;
	mov.u32 	%r41, _ZZ13cos_distance2PfS_S_PijE3W_2;
	add.s32 	%r11, %r41, %r38;
	mov.u32 	%r42, _ZZ13cos_distance2PfS_S_PijE3W_1;
	add.s32 	%r12, %r42, %r38;
	neg.s32 	%r52, %r22;
	mov.b32 	%r54, 0;
	not.pred 	%p32, %p1;
	mov.u32 	%r51, %r10;
$L__BB5_23:
	setp.gt.u32 	%p16, %r10, 299;
	mov.b32 	%r43, 0;
	st.shared.u32 	[%r7], %r43;
	st.shared.u32 	[%r9], %r43;
	@%p16 bra 	$L__BB5_25;
	ld.param.u64 	%rd36, [_Z13cos_distance2PfS_S_Pij_param_0];
	cvta.to.global.u64 	%rd29, %rd36;
	mul.wide.u32 	%rd30, %r51, 4;
	add.s64 	%rd31, %rd29, %rd30;
	ld.global.f32 	%f42, [%rd31];
	shl.b32 	%r44, %r10, 2;
	mov.u32 	%r45, _ZZ13cos_distance2PfS_S_PijE3W_1;
	add.s32 	%r46, %r45, %r44;
	st.shared.f32 	[%r46], %f42;
	add.s64 	%rd32, %rd1, %rd30;
	ld.global.f32 	%f43, [%rd32];
	mov.u32 	%r47, _ZZ13cos_distance2PfS_S_PijE3W_2;
	add.s32 	%r48, %r47, %r44;
	st.shared.f32 	[%r48], %f43;
$L__BB5_25:
	setp.gt.u32 	%p17, %r6, 299;
	bar.sync 	0;
	@%p17 bra 	$L__BB5_27;
	ld.shared.f32 	%f44, [%r11];
	ld.shared.f32 	%f45, [%r7];
	fma.rn.f32 	%f46, %f156, %f44, %f45;
	st.shared.f32 	[%r7], %f46;
	ld.shared.f32 	%f47, [%r12];
	ld.shared.f32 	%f48, [%r9];
	fma.rn.f32 	%f49, %f156, %f47, %f48;
	st.shared.f32 	[%r9], %f49;
$L__BB5_27:
	setp.gt.u32 	%p18, %r6, 267;
	@%p18 bra 	$L__BB5_29;
	ld.shared.f32 	%f50, [%r11+128];
	ld.shared.f32 	%f51, [%r7];
	fma.rn.f32 	%f52, %f155, %f50, %f51;
	st.shared.f32 	[%r7], %f52;
	ld.shared.f32 	%f53, [%r12+128];
	ld.shared.f32 	%f54, [%r9];
	fma.rn.f32 	%f55, %f155, %f53, %f54;
	st.shared.f32 	[%r9], %f55;
$L__BB5_29:
	setp.gt.u32 	%p19, %r6, 235;
	@%p19 bra 	$L__BB5_31;
	ld.shared.f32 	%f56, [%r11+256];
	ld.shared.f32 	%f57, [%r7];
	fma.rn.f32 	%f58, %f154, %f56, %f57;
	st.shared.f32 	[%r7], %f58;
	ld.shared.f32 	%f59, [%r12+256];
	ld.shared.f32 	%f60, [%r9];
	fma.rn.f32 	%f61, %f154, %f59, %f60;
	st.shared.f32 	[%r9], %f61;
$L__BB5_31:
	setp.gt.u32 	%p20, %r6, 203;
	@%p20 bra 	$L__BB5_33;
	ld.shared.f32 	%f62, [%r11+384];
	ld.shared.f32 	%f63, [%r7];
	fma.rn.f32 	%f64, %f153, %f62, %f63;
	st.shared.f32 	[%r7], %f64;
	ld.shared.f32 	%f65, [%r12+384];
	ld.shared.f32 	%f66, [%r9];
	fma.rn.f32 	%f67, %f153, %f65, %f66;
	st.shared.f32 	[%r9], %f67;
$L__BB5_33:
	setp.gt.u32 	%p21, %r6, 171;
	@%p21 bra 	$L__BB5_35;
	ld.shared.f32 	%f68, [%r11+512];
	ld.shared.f32 	%f69, [%r7];
	fma.rn.f32 	%f70, %f152, %f68, %f69;
	st.shared.f32 	[%r7], %f70;
	ld.shared.f32 	%f71, [%r12+512];
	ld.shared.f32 	%f72, [%r9];
	fma.rn.f32 	%f73, %f152, %f71, %f72;
	st.shared.f32 	[%r9], %f73;
$L__BB5_35:
	setp.gt.u32 	%p22, %r6, 139;
	@%p22 bra 	$L__BB5_37;
	ld.shared.f32 	%f74, [%r11+640];
	ld.shared.f32 	%f75, [%r7];
	fma.rn.f32 	%f76, %f151, %f74, %f75;
	st.shared.f32 	[%r7], %f76;
	ld.shared.f32 	%f77, [%r12+640];
	ld.shared.f32 	%f78, [%r9];
	fma.rn.f32 	%f79, %f151, %f77, %f78;
	st.shared.f32 	[%r9], %f79;
$L__BB5_37:
	setp.gt.u32 	%p23, %r6, 107;
	@%p23 bra 	$L__BB5_39;
	ld.shared.f32 	%f80, [%r11+768];
	ld.shared.f32 	%f81, [%r7];
	fma.rn.f32 	%f82, %f150, %f80, %f81;
	st.shared.f32 	[%r7], %f82;
	ld.shared.f32 	%f83, [%r12+768];
	ld.shared.f32 	%f84, [%r9];
	fma.rn.f32 	%f85, %f150, %f83, %f84;
	st.shared.f32 	[%r9], %f85;
$L__BB5_39:
	setp.gt.u32 	%p24, %r6, 75;
	@%p24 bra 	$L__BB5_41;
	ld.shared.f32 	%f86, [%r11+896];
	ld.shared.f32 	%f87, [%r7];
	fma.rn.f32 	%f88, %f149, %f86, %f87;
	st.shared.f32 	[%r7], %f88;
	ld.shared.f32 	%f89, [%r12+896];
	ld.shared.f32 	%f90, [%r9];
	fma.rn.f32 	%f91, %f149, %f89, %f90;
	st.shared.f32 	[%r9], %f91;
$L__BB5_41:
	setp.gt.u32 	%p25, %r6, 43;
	@%p25 bra 	$L__BB5_43;
	ld.shared.f32 	%f92, [%r11+1024];
	ld.shared.f32 	%f93, [%r7];
	fma.rn.f32 	%f94, %f148, %f92, %f93;
	st.shared.f32 	[%r7], %f94;
	ld.shared.f32 	%f95, [%r12+1024];
	ld.shared.f32 	%f96, [%r9];
	fma.rn.f32 	%f97, %f148, %f95, %f96;
	st.shared.f32 	[%r9], %f97;
$L__BB5_43:
	setp.gt.u32 	%p26, %r6, 11;
	@%p26 bra 	$L__BB5_45;
	ld.shared.f32 	%f98, [%r11+1152];
	ld.shared.f32 	%f99, [%r7];
	fma.rn.f32 	%f100, %f147, %f98, %f99;
	st.shared.f32 	[%r7], %f100;
	ld.shared.f32 	%f101, [%r12+1152];
	ld.shared.f32 	%f102, [%r9];
	fma.rn.f32 	%f103, %f147, %f101, %f102;
	st.shared.f32 	[%r9], %f103;
$L__BB5_45:
	setp.gt.u32 	%p27, %r6, 15;
	bar.sync 	0;
	@%p27 bra 	$L__BB5_47;
	ld.shared.f32 	%f104, [%r7+64];
	ld.shared.f32 	%f105, [%r7];
	add.f32 	%f106, %f104, %f105;
	st.shared.f32 	[%r7], %f106;
	ld.shared.f32 	%f107, [%r9+64];
	ld.shared.f32 	%f108, [%r9];
	add.f32 	%f109, %f107, %f108;
	st.shared.f32 	[%r9], %f109;
$L__BB5_47:
	setp.gt.u32 	%p28, %r6, 7;
	bar.sync 	0;
	@%p28 bra 	$L__BB5_49;
	ld.shared.f32 	%f110, [%r7+32];
	ld.shared.f32 	%f111, [%r7];
	add.f32 	%f112, %f110, %f111;
	st.shared.f32 	[%r7], %f112;
	ld.shared.f32 	%f113, [%r9+32];
	ld.shared.f32 	%f114, [%r9];
	add.f32 	%f115, %f113, %f114;
	st.shared.f32 	[%r9], %f115;
$L__BB5_49:
	setp.gt.u32 	%p29, %r6, 3;
	bar.sync 	0;
	@%p29 bra 	$L__BB5_51;
	ld.shared.f32 	%f116, [%r7+16];
	ld.shared.f32 	%f117, [%r7];
	add.f32 	%f118, %f116, %f117;
	st.shared.f32 	[%r7], %f118;
	ld.shared.f32 	%f119, [%r9+16];
	ld.shared.f32 	%f120, [%r9];
	add.f32 	%f121, %f119, %f120;
	st.shared.f32 	[%r9], %f121;
$L__BB5_51:
	setp.gt.u32 	%p30, %r6, 1;
	bar.sync 	0;
	@%p30 bra 	$L__BB5_53;
	ld.shared.f32 	%f122, [%r7+8];
	ld.shared.f32 	%f123, [%r7];
	add.f32 	%f124, %f122, %f123;
	st.shared.f32 	[%r7], %f124;
	ld.shared.f32 	%f125, [%r9+8];
	ld.shared.f32 	%f126, [%r9];
	add.f32 	%f127, %f125, %f126;
	st.shared.f32 	[%r9], %f127;
$L__BB5_53:
	setp.ne.s32 	%p31, %r6, 0;
	bar.sync 	0;
	@%p31 bra 	$L__BB5_55;
	ld.shared.f32 	%f128, [%r5+4];
	ld.shared.f32 	%f129, [%r5];
	add.f32 	%f130, %f128, %f129;
	st.shared.f32 	[%r5], %f130;
	ld.shared.f32 	%f131, [%r8+4];
	ld.shared.f32 	%f132, [%r8];
	add.f32 	%f133, %f131, %f132;
	st.shared.f32 	[%r8], %f133;
$L__BB5_55:
	bar.sync 	0;
	@%p32 bra 	$L__BB5_57;
	ld.shared.f32 	%f134, [%r5];
	mul.f32 	%f135, %f1, %f134;
	ld.shared.f32 	%f136, [%r8];
	div.rn.f32 	%f137, %f135, %f136;
	setp.gt.f32 	%p33, %f137, 0f3F000000;
	selp.u32 	%r49, 1, 0, %p33;
	add.s32 	%r54, %r54, %r49;
$L__BB5_57:
	add.s32 	%r52, %r52, 1;
	setp.ne.s32 	%p34, %r52, 0;
	add.s32 	%r51, %r51, 300;
	@%p34 bra 	$L__BB5_23;
$L__BB5_58:
	setp.ge.u32 	%p35, %r2, %r22;
	mov.u32 	%r50, %tid.x;
	setp.ne.s32 	%p36, %r50, 0;
	or.pred  	%p37, %p36, %p35;
	@%p37 bra 	$L__BB5_60;
	ld.param.u64 	%rd37, [_Z13cos_distance2PfS_S_Pij_param_3];
	cvta.to.global.u64 	%rd33, %rd37;
	mul.wide.s32 	%rd34, %r2, 4;
	add.s64 	%rd35, %rd33, %rd34;
	st.global.u32 	[%rd35], %r54;
$L__BB5_60:
	ret;

}


// ===== COMPILED SASS (sm_100) =====

	.target	sm_100

	.elftype	@"ET_EXEC"


//--------------------- .note.nv.tkinfo           --------------------------
	.section	.note.nv.tkinfo,"",@"SHT_NOTE"
	.sectionflags	@"SHF_NOTE_NV_TKINFO"
	.tkinfo
        /*0018*/ 	.word	0x00000002
        /*0030*/ 	.string	""
        /*0030*/ 	.string	"ptxas"
        /*0030*/ 	.string	"Cuda compilation tools, release 13.0, V13.0.88"
        /*0030*/ 	.string	"Build cuda_13.0.r13.0/compiler.36424714_0"
        /*0030*/ 	.string	"-arch sm_100 -m 64 "



//--------------------- .note.nv.cuinfo           --------------------------
	.section	.note.nv.cuinfo,"",@"SHT_NOTE"
	.sectionflags	@"SHF_NOTE_NV_CUINFO"
        /*0018*/ 	.short	0x0002
        /*001a*/ 	.short	0x0064
        /*001c*/ 	.short	0x0082
	.zero		2


//--------------------- .nv.info                  --------------------------
	.section	.nv.info,"",@"SHT_CUDA_INFO"
	.align	4


	//----- nvinfo : EIATTR_REGCOUNT
	.align		4
        /*0000*/ 	.byte	0x04, 0x2f
        /*0002*/ 	.short	(.L_1 - .L_0)
	.align		4
.L_0:
        /*0004*/ 	.word	index@(_Z9vectorAddPfPKfj)
        /*0008*/ 	.word	0x0000000a


	//----- nvinfo : EIATTR_FRAME_SIZE
	.align		4
.L_1:
        /*000c*/ 	.byte	0x04, 0x11
        /*000e*/ 	.short	(.L_3 - .L_2)
	.align		4
.L_2:
        /*0010*/ 	.word	index@(_Z9vectorAddPfPKfj)
        /*0014*/ 	.word	0x00000000


	//----- nvinfo : EIATTR_REGCOUNT
	.align		4
.L_3:
        /*0018*/ 	.byte	0x04, 0x2f
        /*001a*/ 	.short	(.L_5 - .L_4)
	.align		4
.L_4:
        /*001c*/ 	.word	index@(_Z7L2_normPfS_)
        /*0020*/ 	.word	0x0000000c


	//----- nvinfo : EIATTR_FRAME_SIZE
	.align		4
.L_5:
        /*0024*/ 	.byte	0x04, 0x11
        /*0026*/ 	.short	(.L_7 - .L_6)
	.align		4
.L_6:
        /*0028*/ 	.word	index@($__internal_4_$__cuda_sm20_sqrt_rn_f32_slowpath)
        /*002c*/ 	.word	0x00000000


	//----- nvinfo : EIATTR_FRAME_SIZE
	.align		4
.L_7:
        /*0030*/ 	.byte	0x04, 0x11
        /*0032*/ 	.short	(.L_9 - .L_8)
	.align		4
.L_8:
        /*0034*/ 	.word	index@(_Z7L2_normPfS_)
        /*0038*/ 	.word	0x00000000


	//----- nvinfo : EIATTR_REGCOUNT
	.align		4
.L_9:
        /*003c*/ 	.byte	0x04, 0x2f
        /*003e*/ 	.short	(.L_11 - .L_10)
	.align		4
.L_10:
        /*0040*/ 	.word	index@(_Z11Dot_productPfS_S_)
        /*0044*/ 	.word	0x0000000e


	//----- nvinfo : EIATTR_FRAME_SIZE
	.align		4
.L_11:
        /*0048*/ 	.byte	0x04, 0x11
        /*004a*/ 	.short	(.L_13 - .L_12)
	.align		4
.L_12:
        /*004c*/ 	.word	index@(_Z11Dot_productPfS_S_)
        /*0050*/ 	.word	0x00000000


	//----- nvinfo : EIATTR_REGCOUNT
	.align		4
.L_13:
        /*0054*/ 	.byte	0x04, 0x2f
        /*0056*/ 	.short	(.L_15 - .L_14)
	.align		4
.L_14:
        /*0058*/ 	.word	index@(_Z16Normalize_vectorPf)
        /*005c*/ 	.word	0x00000013


	//----- nvinfo : EIATTR_FRAME_SIZE
	.align		4
.L_15:
        /*0060*/ 	.byte	0x04, 0x11
        /*0062*/ 	.short	(.L_17 - .L_16)
	.align		4
.L_16:
        /*0064*/ 	.word	index@($__internal_3_$__cuda_sm3x_div_rn_noftz_f32_slowpath)
        /*0068*/ 	.word	0x00000000


	//----- nvinfo : EIATTR_FRAME_SIZE
	.align		4
.L_17:
        /*006c*/ 	.byte	0x04, 0x11
        /*006e*/ 	.short	(.L_19 - .L_18)
	.align		4
.L_18:
        /*0070*/ 	.word	index@($__internal_2_$__cuda_sm20_sqrt_rn_f32_slowpath)
        /*0074*/ 	.word	0x00000000


	//----- nvinfo : EIATTR_FRAME_SIZE
	.align		4
.L_19:
        /*0078*/ 	.byte	0x04, 0x11
        /*007a*/ 	.short	(.L_21 - .L_20)
	.align		4
.L_20:
        /*007c*/ 	.word	index@(_Z16Normalize_vectorPf)
        /*0080*/ 	.word	0x00000000


	//----- nvinfo : EIATTR_REGCOUNT
	.align		4
.L_21:
        /*0084*/ 	.byte	0x04, 0x2f
        /*0086*/ 	.short	(.L_23 - .L_22)
	.align		4
.L_22:
        /*0088*/ 	.word	index@(_Z12cos_distancePfS_Pij)
        /*008c*/ 	.word	0x00000024


	//----- nvinfo : EIATTR_FRAME_SIZE
	.align		4
.L_23:
        /*0090*/ 	.byte	0x04, 0x11
        /*0092*/ 	.short	(.L_25 - .L_24)
	.align		4
.L_24:
        /*0094*/ 	.word	index@($__internal_1_$__cuda_sm3x_div_rn_noftz_f32_slowpath)
        /*0098*/ 	.word	0x00000000


	//----- nvinfo : EIATTR_FRAME_SIZE
	.align		4
.L_25:
        /*009c*/ 	.byte	0x04, 0x11
        /*009e*/ 	.short	(.L_27 - .L_26)
	.align		4
.L_26:
        /*00a0*/ 	.word	index@(_Z12cos_distancePfS_Pij)
        /*00a4*/ 	.word	0x00000000


	//----- nvinfo : EIATTR_REGCOUNT
	.align		4
.L_27:
        /*00a8*/ 	.byte	0x04, 0x2f
        /*00aa*/ 	.short	(.L_29 - .L_28)
	.align		4
.L_28:
        /*00ac*/ 	.word	index@(_Z13cos_distance2PfS_S_Pij)
        /*00b0*/ 	.word	0x00000028


	//----- nvinfo : EIATTR_FRAME_SIZE
	.align		4
.L_29:
        /*00b4*/ 	.byte	0x04, 0x11
        /*00b6*/ 	.short	(.L_31 - .L_30)
	.align		4
.L_30:
        /*00b8*/ 	.word	index@($__internal_0_$__cuda_sm3x_div_rn_noftz_f32_slowpath)
        /*00bc*/ 	.word	0x00000000


	//----- nvinfo : EIATTR_FRAME_SIZE
	.align		4
.L_31:
        /*00c0*/ 	.byte	0x04, 0x11
        /*00c2*/ 	.short	(.L_33 - .L_32)
	.align		4
.L_32:
        /*00c4*/ 	.word	index@(_Z13cos_distance2PfS_S_Pij)
        /*00c8*/ 	.word	0x00000000


	//----- nvinfo : EIATTR_MIN_STACK_SIZE
	.align		4
.L_33:
        /*00cc*/ 	.byte	0x04, 0x12
        /*00ce*/ 	.short	(.L_35 - .L_34)
	.align		4
.L_34:
        /*00d0*/ 	.word	index@(_Z13cos_distance2PfS_S_Pij)
        /*00d4*/ 	.word	0x00000000


	//----- nvinfo : EIATTR_MIN_STACK_SIZE
	.align		4
.L_35:
        /*00d8*/ 	.byte	0x04, 0x12
        /*00da*/ 	.short	(.L_37 - .L_36)
	.align		4
.L_36:
        /*00dc*/ 	.word	index@(_Z12cos_distancePfS_Pij)
        /*00e0*/ 	.word	0x00000000


	//----- nvinfo : EIATTR_MIN_STACK_SIZE
	.align		4
.L_37:
        /*00e4*/ 	.byte	0x04, 0x12
        /*00e6*/ 	.short	(.L_39 - .L_38)
	.align		4
.L_38:
        /*00e8*/ 	.word	index@(_Z16Normalize_vectorPf)
        /*00ec*/ 	.word	0x00000000


	//----- nvinfo : EIATTR_MIN_STACK_SIZE
	.align		4
.L_39:
        /*00f0*/ 	.byte	0x04, 0x12
        /*00f2*/ 	.short	(.L_41 - .L_40)
	.align		4
.L_40:
        /*00f4*/ 	.word	index@(_Z11Dot_productPfS_S_)
        /*00f8*/ 	.word	0x00000000


	//----- nvinfo : EIATTR_MIN_STACK_SIZE
	.align		4
.L_41:
        /*00fc*/ 	.byte	0x04, 0x12
        /*00fe*/ 	.short	(.L_43 - .L_42)
	.align		4
.L_42:
        /*0100*/ 	.word	index@(_Z7L2_normPfS_)
        /*0104*/ 	.word	0x00000000


	//----- nvinfo : EIATTR_MIN_STACK_SIZE
	.align		4
.L_43:
        /*0108*/ 	.byte	0x04, 0x12
        /*010a*/ 	.short	(.L_45 - .L_44)
	.align		4
.L_44:
        /*010c*/ 	.word	index@(_Z9vectorAddPfPKfj)
        /*0110*/ 	.word	0x00000000
.L_45:


//--------------------- .nv.compat                --------------------------
	.section	.nv.compat,"",@"SHT_CUDA_COMPAT_INFO"
	.align	4
        /*0000*/ 	.byte	0x02, 0x09, 0x00, 0x00, 0x02, 0x02, 0x01, 0x00, 0x02, 0x05, 0x05, 0x00, 0x03, 0x07, 0x01, 0x01
        /*0010*/ 	.byte	0x02, 0x03, 0x00, 0x00, 0x02, 0x06, 0x01, 0x00, 0x04, 0x0b, 0x08, 0x00, 0x01, 0x00, 0x00, 0x00
        /*0020*/ 	.byte	0x00, 0x00, 0x00, 0x00


//--------------------- .nv.info._Z13cos_distance2PfS_S_Pij --------------------------
	.section	.nv.info._Z13cos_distance2PfS_S_Pij,"",@"SHT_CUDA_INFO"
	.sectionflags	@""
	.align	4


	//----- nvinfo : EIATTR_CUDA_API_VERSION
	.align		4
        /*0000*/ 	.byte	0x04, 0x37
        /*0002*/ 	.short	(.L_47 - .L_46)
.L_46:
        /*0004*/ 	.word	0x00000082


	//----- nvinfo : EIATTR_KPARAM_INFO
	.align		4
.L_47:
        /*0008*/ 	.byte	0x04, 0x17
        /*000a*/ 	.short	(.L_49 - .L_48)
.L_48:
        /*000c*/ 	.word	0x00000000
        /*0010*/ 	.short	0x0004
        /*0012*/ 	.short	0x0020
        /*0014*/ 	.byte	0x00, 0xf0, 0x11, 0x00


	//----- nvinfo : EIATTR_KPARAM_INFO
	.align		4
.L_49:
        /*0018*/ 	.byte	0x04, 0x17
        /*001a*/ 	.short	(.L_51 - .L_50)
.L_50:
        /*001c*/ 	.word	0x00000000
        /*0020*/ 	.short	0x0003
        /*0022*/ 	.short	0x0018
        /*0024*/ 	.byte	0x00, 0xf5, 0x21, 0x00


	//----- nvinfo : EIATTR_KPARAM_INFO
	.align		4
.L_51:
        /*0028*/ 	.byte	0x04, 0x17
        /*002a*/ 	.short	(.L_53 - .L_52)
.L_52:
        /*002c*/ 	.word	0x00000000
        /*0030*/ 	.short	0x0002
        /*0032*/ 	.short	0x0010
        /*0034*/ 	.byte	0x00, 0xf5, 0x21, 0x00


	//----- nvinfo : EIATTR_KPARAM_INFO
	.align		4
.L_53:
        /*0038*/ 	.byte	0x04, 0x17
        /*003a*/ 	.short	(.L_55 - .L_54)
.L_54:
        /*003c*/ 	.word	0x00000000
        /*0040*/ 	.short	0x0001
        /*0042*/ 	.short	0x0008
        /*0044*/ 	.byte	0x00, 0xf5, 0x21, 0x00


	//----- nvinfo : EIATTR_KPARAM_INFO
	.align		4
.L_55:
        /*0048*/ 	.byte	0x04, 0x17
        /*004a*/ 	.short	(.L_57 - .L_56)
.L_56:
        /*004c*/ 	.word	0x00000000
        /*0050*/ 	.short	0x0000
        /*0052*/ 	.short	0x0000
        /*0054*/ 	.byte	0x00, 0xf5, 0x21, 0x00


	//----- nvinfo : EIATTR_SPARSE_MMA_MASK
	.align		4
.L_57:
        /*0058*/ 	.byte	0x03, 0x50
        /*005a*/ 	.short	0x0000


	//----- nvinfo : EIATTR_MAXREG_COUNT
	.align		4
        /*005c*/ 	.byte	0x03, 0x1b
        /*005e*/ 	.short	0x00ff


	//----- nvinfo : EIATTR_NUM_BARRIERS
	.align		4
        /*0060*/ 	.byte	0x02, 0x4c
        /*0062*/ 	.byte	0x01
	.zero		1


	//----- nvinfo : EIATTR_MERCURY_ISA_VERSION
	.align		4
        /*0064*/ 	.byte	0x03, 0x5f
        /*0066*/ 	.short	0x0101


	//----- nvinfo : EIATTR_VRC_CTA_INIT_COUNT
	.align		4
        /*0068*/ 	.byte	0x02, 0x4a
	.zero		1
	.zero		1


	//----- nvinfo : EIATTR_EXIT_INSTR_OFFSETS
	.align		4
        /*006c*/ 	.byte	0x04, 0x1c
        /*006e*/ 	.short	(.L_59 - .L_58)


	//   ....[0]....
.L_58:
        /*0070*/ 	.word	0x00001180


	//   ....[1]....
        /*0074*/ 	.word	0x000011c0


	//----- nvinfo : EIATTR_CRS_STACK_SIZE
	.align		4
.L_59:
        /*0078*/ 	.byte	0x04, 0x1e
        /*007a*/ 	.short	(.L_61 - .L_60)
.L_60:
        /*007c*/ 	.word	0x00000000


	//----- nvinfo : EIATTR_CBANK_PARAM_SIZE
	.align		4
.L_61:
        /*0080*/ 	.byte	0x03, 0x19
        /*0082*/ 	.short	0x0024


	//----- nvinfo : EIATTR_PARAM_CBANK
	.align		4
        /*0084*/ 	.byte	0x04, 0x0a
        /*0086*/ 	.short	(.L_63 - .L_62)
	.align		4
.L_62:
        /*0088*/ 	.word	index@(.nv.constant0._Z13cos_distance2PfS_S_Pij)
        /*008c*/ 	.short	0x0380
        /*008e*/ 	.short	0x0024


	//----- nvinfo : EIATTR_SW_WAR
	.align		4
.L_63:
        /*0090*/ 	.byte	0x04, 0x36
        /*0092*/ 	.short	(.L_65 - .L_64)
.L_64:
        /*0094*/ 	.word	0x00000008
.L_65:


//--------------------- .nv.info._Z12cos_distancePfS_Pij --------------------------
	.section	.nv.info._Z12cos_distancePfS_Pij,"",@"SHT_CUDA_INFO"
	.sectionflags	@""
	.align	4


	//----- nvinfo : EIATTR_CUDA_API_VERSION
	.align		4
        /*0000*/ 	.byte	0x04, 0x37
        /*0002*/ 	.short	(.L_67 - .L_66)
.L_66:
        /*0004*/ 	.word	0x00000082


	//----- nvinfo : EIATTR_KPARAM_INFO
	.align		4
.L_67:
        /*0008*/ 	.byte	0x04, 0x17
        /*000a*/ 	.short	(.L_69 - .L_68)
.L_68:
        /*000c*/ 	.word	0x00000000
        /*0010*/ 	.short	0x0003
        /*0012*/ 	.short	0x0018
        /*0014*/ 	.byte	0x00, 0xf0, 0x11, 0x00


	//----- nvinfo : EIATTR_KPARAM_INFO
	.align		4
.L_69:
        /*0018*/ 	.byte	0x04, 0x17
        /*001a*/ 	.short	(.L_71 - .L_70)
.L_70:
        /*001c*/ 	.word	0x00000000
        /*0020*/ 	.short	0x0002
        /*0022*/ 	.short	0x0010
        /*0024*/ 	.byte	0x00, 0xf5, 0x21, 0x00


	//----- nvinfo : EIATTR_KPARAM_INFO
	.align		4
.L_71:
        /*0028*/ 	.byte	0x04, 0x17
        /*002a*/ 	.short	(.L_73 - .L_72)
.L_72:
        /*002c*/ 	.word	0x00000000
        /*0030*/ 	.short	0x0001
        /*0032*/ 	.short	0x0008
        /*0034*/ 	.byte	0x00, 0xf5, 0x21, 0x00


	//----- nvinfo : EIATTR_KPARAM_INFO
	.align		4
.L_73:
        /*0038*/ 	.byte	0x04, 0x17
        /*003a*/ 	.short	(.L_75 - .L_74)
.L_74:
        /*003c*/ 	.word	0x00000000
        /*0040*/ 	.short	0x0000
        /*0042*/ 	.short	0x0000
        /*0044*/ 	.byte	0x00, 0xf5, 0x21, 0x00


	//----- nvinfo : EIATTR_SPARSE_MMA_MASK
	.align		4
.L_75:
        /*0048*/ 	.byte	0x03, 0x50
        /*004a*/ 	.short	0x0000


	//----- nvinfo : EIATTR_MAXREG_COUNT
	.align		4
        /*004c*/ 	.byte	0x03, 0x1b
        /*004e*/ 	.short	0x00ff


	//----- nvinfo : EIATTR_NUM_BARRIERS
	.align		4
        /*0050*/ 	.byte	0x02, 0x4c
        /*0052*/ 	.byte	0x01
	.zero		1


	//----- nvinfo : EIATTR_MERCURY_ISA_VERSION
	.align		4
        /*0054*/ 	.byte	0x03, 0x5f
        /*0056*/ 	.short	0x0101


	//----- nvinfo : EIATTR_VRC_CTA_INIT_COUNT
	.align		4
        /*0058*/ 	.byte	0x02, 0x4a
	.zero		1
	.zero		1


	//----- nvinfo : EIATTR_EXIT_INSTR_OFFSETS
	.align		4
        /*005c*/ 	.byte	0x04, 0x1c
        /*005e*/ 	.short	(.L_77 - .L_76)


	//   ....[0]....
.L_76:
        /*0060*/ 	.word	0x00000e00


	//   ....[1]....
        /*0064*/ 	.word	0x00000e40


	//----- nvinfo : EIATTR_CRS_STACK_SIZE
	.align		4
.L_77:
        /*0068*/ 	.byte	0x04, 0x1e
        /*006a*/ 	.short	(.L_79 - .L_78)
.L_78:
        /*006c*/ 	.word	0x00000000


	//----- nvinfo : EIATTR_CBANK_PARAM_SIZE
	.align		4
.L_79:
        /*0070*/ 	.byte	0x03, 0x19
        /*0072*/ 	.short	0x001c


	//----- nvinfo : EIATTR_PARAM_CBANK
	.align		4
        /*0074*/ 	.byte	0x04, 0x0a
        /*0076*/ 	.short	(.L_81 - .L_80)
	.align		4
.L_80:
        /*0078*/ 	.word	index@(.nv.constant0._Z12cos_distancePfS_Pij)
        /*007c*/ 	.short	0x0380
        /*007e*/ 	.short	0x001c


	//----- nvinfo : EIATTR_SW_WAR
	.align		4
.L_81:
        /*0080*/ 	.byte	0x04, 0x36
        /*0082*/ 	.short	(.L_83 - .L_82)
.L_82:
        /*0084*/ 	.word	0x00000008
.L_83:


//--------------------- .nv.info._Z16Normalize_vectorPf --------------------------
	.section	.nv.info._Z16Normalize_vectorPf,"",@"SHT_CUDA_INFO"
	.sectionflags	@""
	.align	4


	//----- nvinfo : EIATTR_CUDA_API_VERSION
	.align		4
        /*0000*/ 	.byte	0x04, 0x37
        /*0002*/ 	.short	(.L_85 - .L_84)
.L_84:
        /*0004*/ 	.word	0x00000082


	//----- nvinfo : EIATTR_KPARAM_INFO
	.align		4
.L_85:
        /*0008*/ 	.byte	0x04, 0x17
        /*000a*/ 	.short	(.L_87 - .L_86)
.L_86:
        /*000c*/ 	.word	0x00000000
        /*0010*/ 	.short	0x0000
        /*0012*/ 	.short	0x0000
        /*0014*/ 	.byte	0x00, 0xf5, 0x21, 0x00


	//----- nvinfo : EIATTR_SPARSE_MMA_MASK
	.align		4
.L_87:
        /*0018*/ 	.byte	0x03, 0x50
        /*001a*/ 	.short	0x0000


	//----- nvinfo : EIATTR_MAXREG_COUNT
	.align		4
        /*001c*/ 	.byte	0x03, 0x1b
        /*001e*/ 	.short	0x00ff


	//----- nvinfo : EIATTR_NUM_BARRIERS
	.align		4
        /*0020*/ 	.byte	0x02, 0x4c
        /*0022*/ 	.byte	0x01
	.zero		1


	//----- nvinfo : EIATTR_MERCURY_ISA_VERSION
	.align		4
        /*0024*/ 	.byte	0x03, 0x5f
        /*0026*/ 	.short	0x0101


	//----- nvinfo : EIATTR_VRC_CTA_INIT_COUNT
	.align		4
        /*0028*/ 	.byte	0x02, 0x4a
	.zero		1
	.zero		1


	//----- nvinfo : EIATTR_EXIT_INSTR_OFFSETS
	.align		4
        /*002c*/ 	.byte	0x04, 0x1c
        /*002e*/ 	.short	(.L_89 - .L_88)


	//   ....[0]....
.L_88:
        /*0030*/ 	.word	0x000006d0


	//   ....[1]....
        /*0034*/ 	.word	0x000007e0


	//----- nvinfo : EIATTR_CRS_STACK_SIZE
	.align		4
.L_89:
        /*0038*/ 	.byte	0x04, 0x1e
        /*003a*/ 	.short	(.L_91 - .L_90)
.L_90:
        /*003c*/ 	.word	0x00000000


	//----- nvinfo : EIATTR_CBANK_PARAM_SIZE
	.align		4
.L_91:
        /*0040*/ 	.byte	0x03, 0x19
        /*0042*/ 	.short	0x0008


	//----- nvinfo : EIATTR_PARAM_CBANK
	.align		4
        /*0044*/ 	.byte	0x04, 0x0a
        /*0046*/ 	.short	(.L_93 - .L_92)
	.align		4
.L_92:
        /*0048*/ 	.word	index@(.nv.constant0._Z16Normalize_vectorPf)
        /*004c*/ 	.short	0x0380
        /*004e*/ 	.short	0x0008


	//----- nvinfo : EIATTR_SW_WAR
	.align		4
.L_93:
        /*0050*/ 	.byte	0x04, 0x36
        /*0052*/ 	.short	(.L_95 - .L_94)
.L_94:
        /*0054*/ 	.word	0x00000008
.L_95:


//--------------------- .nv.info._Z11Dot_productPfS_S_ --------------------------
	.section	.nv.info._Z11Dot_productPfS_S_,"",@"SHT_CUDA_INFO"
	.sectionflags	@""
	.align	4


	//----- nvinfo : EIATTR_CUDA_API_VERSION
	.align		4
        /*0000*/ 	.byte	0x04, 0x37
        /*0002*/ 	.short	(.L_97 - .L_96)
.L_96:
        /*0004*/ 	.word	0x00000082


	//----- nvinfo : EIATTR_KPARAM_INFO
	.align		4
.L_97:
        /*0008*/ 	.byte	0x04, 0x17
        /*000a*/ 	.short	(.L_99 - .L_98)
.L_98:
        /*000c*/ 	.word	0x00000000
        /*0010*/ 	.short	0x0002
        /*0012*/ 	.short	0x0010
        /*0014*/ 	.byte	0x00, 0xf5, 0x21, 0x00


	//----- nvinfo : EIATTR_KPARAM_INFO
	.align		4
.L_99:
        /*0018*/ 	.byte	0x04, 0x17
        /*001a*/ 	.short	(.L_101 - .L_100)
.L_100:
        /*001c*/ 	.word	0x00000000
        /*0020*/ 	.short	0x0001
        /*0022*/ 	.short	0x0008
        /*0024*/ 	.byte	0x00, 0xf5, 0x21, 0x00


	//----- nvinfo : EIATTR_KPARAM_INFO
	.align		4
.L_101:
        /*0028*/ 	.byte	0x04, 0x17
        /*002a*/ 	.short	(.L_103 - .L_102)
.L_102:
        /*002c*/ 	.word	0x00000000
        /*0030*/ 	.short	0x0000
        /*0032*/ 	.short	0x0000
        /*0034*/ 	.byte	0x00, 0xf5, 0x21, 0x00


	//----- nvinfo : EIATTR_SPARSE_MMA_MASK
	.align		4
.L_103:
        /*0038*/ 	.byte	0x03, 0x50
        /*003a*/ 	.short	0x0000


	//----- nvinfo : EIATTR_MAXREG_COUNT
	.align		4
        /*003c*/ 	.byte	0x03, 0x1b
        /*003e*/ 	.short	0x00ff


	//----- nvinfo : EIATTR_NUM_BARRIERS
	.align		4
        /*0040*/ 	.byte	0x02, 0x4c
        /*0042*/ 	.byte	0x01
	.zero		1


	//----- nvinfo : EIATTR_MERCURY_ISA_VERSION
	.align		4
        /*0044*/ 	.byte	0x03, 0x5f
        /*0046*/ 	.short	0x0101


	//----- nvinfo : EIATTR_VRC_CTA_INIT_COUNT
	.align		4
        /*0048*/ 	.byte	0x02, 0x4a
	.zero		1
	.zero		1


	//----- nvinfo : EIATTR_EXIT_INSTR_OFFSETS
	.align		4
        /*004c*/ 	.byte	0x04, 0x1c
        /*004e*/ 	.short	(.L_105 - .L_104)


	//   ....[0]....
.L_104:
        /*0050*/ 	.word	0x00000480


	//   ....[1]....
        /*0054*/ 	.word	0x000004d0


	//----- nvinfo : EIATTR_CBANK_PARAM_SIZE
	.align		4
.L_105:
        /*0058*/ 	.byte	0x03, 0x19
        /*005a*/ 	.short	0x0018


	//----- nvinfo : EIATTR_PARAM_CBANK
	.align		4
        /*005c*/ 	.byte	0x04, 0x0a
        /*005e*/ 	.short	(.L_107 - .L_106)
	.align		4
.L_106:
        /*0060*/ 	.word	index@(.nv.constant0._Z11Dot_productPfS_S_)
        /*0064*/ 	.short	0x0380
        /*0066*/ 	.short	0x0018


	//----- nvinfo : EIATTR_SW_WAR
	.align		4
.L_107:
        /*0068*/ 	.byte	0x04, 0x36
        /*006a*/ 	.short	(.L_109 - .L_108)
.L_108:
        /*006c*/ 	.word	0x00000008
.L_109:


//--------------------- .nv.info._Z7L2_normPfS_   --------------------------
	.section	.nv.info._Z7L2_normPfS_,"",@"SHT_CUDA_INFO"
	.sectionflags	@""
	.align	4


	//----- nvinfo : EIATTR_CUDA_API_VERSION
	.align		4
        /*0000*/ 	.byte	0x04, 0x37
        /*0002*/ 	.short	(.L_111 - .L_110)
.L_110:
        /*0004*/ 	.word	0x00000082


	//----- nvinfo : EIATTR_KPARAM_INFO
	.align		4
.L_111:
        /*0008*/ 	.byte	0x04, 0x17
        /*000a*/ 	.short	(.L_113 - .L_112)
.L_112:
        /*000c*/ 	.word	0x00000000
        /*0010*/ 	.short	0x0001
        /*0012*/ 	.short	0x0008
        /*0014*/ 	.byte	0x00, 0xf5, 0x21, 0x00


	//----- nvinfo : EIATTR_KPARAM_INFO
	.align		4
.L_113:
        /*0018*/ 	.byte	0x04, 0x17
        /*001a*/ 	.short	(.L_115 - .L_114)
.L_114:
        /*001c*/ 	.word	0x00000000
        /*0020*/ 	.short	0x0000
        /*0022*/ 	.short	0x0000
        /*0024*/ 	.byte	0x00, 0xf5, 0x21, 0x00


	//----- nvinfo : EIATTR_SPARSE_MMA_MASK
	.align		4
.L_115:
        /*0028*/ 	.byte	0x03, 0x50
        /*002a*/ 	.short	0x0000


	//----- nvinfo : EIATTR_MAXREG_COUNT
	.align		4
        /*002c*/ 	.byte	0x03, 0x1b
        /*002e*/ 	.short	0x00ff


	//----- nvinfo : EIATTR_NUM_BARRIERS
	.align		4
        /*0030*/ 	.byte	0x02, 0x4c
        /*0032*/ 	.byte	0x01
	.zero		1


	//----- nvinfo : EIATTR_MERCURY_ISA_VERSION
	.align		4
        /*0034*/ 	.byte	0x03, 0x5f
        /*0036*/ 	.short	0x0101


	//----- nvinfo : EIATTR_VRC_CTA_INIT_COUNT
	.align		4
        /*0038*/ 	.byte	0x02, 0x4a
	.zero		1
	.zero		1


	//----- nvinfo : EIATTR_EXIT_INSTR_OFFSETS
	.align		4
        /*003c*/ 	.byte	0x04, 0x1c
        /*003e*/ 	.short	(.L_117 - .L_116)


	//   ....[0]....
.L_116:
        /*0040*/ 	.word	0x00000450


	//   ....[1]....
        /*0044*/ 	.word	0x00000560


	//----- nvinfo : EIATTR_CRS_STACK_SIZE
	.align		4
.L_117:
        /*0048*/ 	.byte	0x04, 0x1e
        /*004a*/ 	.short	(.L_119 - .L_118)
.L_118:
        /*004c*/ 	.word	0x00000000


	//----- nvinfo : EIATTR_CBANK_PARAM_SIZE
	.align		4
.L_119:
        /*0050*/ 	.byte	0x03, 0x19
        /*0052*/ 	.short	0x0010


	//----- nvinfo : EIATTR_PARAM_CBANK
	.align		4
        /*0054*/ 	.byte	0x04, 0x0a
        /*0056*/ 	.short	(.L_121 - .L_120)
	.align		4
.L_120:
        /*0058*/ 	.word	index@(.nv.constant0._Z7L2_normPfS_)
        /*005c*/ 	.short	0x0380
        /*005e*/ 	.short	0x0010


	//----- nvinfo : EIATTR_SW_WAR
	.align		4
.L_121:
        /*0060*/ 	.byte	0x04, 0x36
        /*0062*/ 	.short	(.L_123 - .L_122)
.L_122:
        /*0064*/ 	.word	0x00000008
.L_123:


//--------------------- .nv.info._Z9vectorAddPfPKfj --------------------------
	.section	.nv.info._Z9vectorAddPfPKfj,"",@"SHT_CUDA_INFO"
	.sectionflags	@""
	.align	4


	//----- nvinfo : EIATTR_CUDA_API_VERSION
	.align		4
        /*0000*/ 	.byte	0x04, 0x37
        /*0002*/ 	.short	(.L_125 - .L_124)
.L_124:
        /*0004*/ 	.word	0x00000082


	//----- nvinfo : EIATTR_KPARAM_INFO
	.align		4
.L_125:
        /*0008*/ 	.byte	0x04, 0x17
        /*000a*/ 	.short	(.L_127 - .L_126)
.L_126:
        /*000c*/ 	.word	0x00000000
        /*0010*/ 	.short	0x0002
        /*0012*/ 	.short	0x0010
        /*0014*/ 	.byte	0x00, 0xf0, 0x11, 0x00


	//----- nvinfo : EIATTR_KPARAM_INFO
	.align		4
.L_127:
        /*0018*/ 	.byte	0x04, 0x17
        /*001a*/ 	.short	(.L_129 - .L_128)
.L_128:
        /*001c*/ 	.word	0x00000000
        /*0020*/ 	.short	0x0001
        /*0022*/ 	.short	0x0008
        /*0024*/ 	.byte	0x00, 0xf5, 0x21, 0x00


	//----- nvinfo : EIATTR_KPARAM_INFO
	.align		4
.L_129:
        /*0028*/ 	.byte	0x04, 0x17
        /*002a*/ 	.short	(.L_131 - .L_130)
.L_130:
        /*002c*/ 	.word	0x00000000
        /*0030*/ 	.short	0x0000
        /*0032*/ 	.short	0x0000
        /*0034*/ 	.byte	0x00, 0xf5, 0x21, 0x00


	//----- nvinfo : EIATTR_SPARSE_MMA_MASK
	.align		4
.L_131:
        /*0038*/ 	.byte	0x03, 0x50
        /*003a*/ 	.short	0x0000


	//----- nvinfo : EIATTR_MAXREG_COUNT
	.align		4
        /*003c*/ 	.byte	0x03, 0x1b
        /*003e*/ 	.short	0x00ff


	//----- nvinfo : EIATTR_MERCURY_ISA_VERSION
	.align		4
        /*0040*/ 	.byte	0x03, 0x5f
        /*0042*/ 	.short	0x0101


	//----- nvinfo : EIATTR_VRC_CTA_INIT_COUNT
	.align		4
        /*0044*/ 	.byte	0x02, 0x4a
	.zero		1
	.zero		1


	//----- nvinfo : EIATTR_EXIT_INSTR_OFFSETS
	.align		4
        /*0048*/ 	.byte	0x04, 0x1c
        /*004a*/ 	.short	(.L_133 - .L_132)


	//   ....[0]....
.L_132:
        /*004c*/ 	.word	0x00000070


	//   ....[1]....
        /*0050*/ 	.word	0x00000110


	//----- nvinfo : EIATTR_CBANK_PARAM_SIZE
	.align		4
.L_133:
        /*0054*/ 	.byte	0x03, 0x19
        /*0056*/ 	.short	0x0014


	//----- nvinfo : EIATTR_PARAM_CBANK
	.align		4
        /*0058*/ 	.byte	0x04, 0x0a
        /*005a*/ 	.short	(.L_135 - .L_134)
	.align		4
.L_134:
        /*005c*/ 	.word	index@(.nv.constant0._Z9vectorAddPfPKfj)
        /*0060*/ 	.short	0x0380
        /*0062*/ 	.short	0x0014


	//----- nvinfo : EIATTR_SW_WAR
	.align		4
.L_135:
        /*0064*/ 	.byte	0x04, 0x36
        /*0066*/ 	.short	(.L_137 - .L_136)
.L_136:
        /*0068*/ 	.word	0x00000008
.L_137:


//--------------------- .nv.callgraph             --------------------------
	.section	.nv.callgraph,"",@"SHT_CUDA_CALLGRAPH"
	.align	4
	.sectionentsize	8
	.align		4
        /*0000*/ 	.word	0x00000000
	.align		4
        /*0004*/ 	.word	0xffffffff
	.align		4
        /*0008*/ 	.word	0x00000000
	.align		4
        /*000c*/ 	.word	0xfffffffe
	.align		4
        /*0010*/ 	.word	0x00000000
	.align		4
        /*0014*/ 	.word	0xfffffffd
	.align		4
        /*0018*/ 	.word	0x00000000
	.align		4
        /*001c*/ 	.word	0xfffffffc


//--------------------- .text._Z13cos_distance2PfS_S_Pij --------------------------
	.section	.text._Z13cos_distance2PfS_S_Pij,"ax",@progbits
	.align	128
        .global         _Z13cos_distance2PfS_S_Pij
        .type           _Z13cos_distance2PfS_S_Pij,@function
        .size           _Z13cos_distance2PfS_S_Pij,(.L_x_67 - _Z13cos_distance2PfS_S_Pij)
        .other          _Z13cos_distance2PfS_S_Pij,@"STO_CUDA_ENTRY STV_DEFAULT"
_Z13cos_distance2PfS_S_Pij:
.text._Z13cos_distance2PfS_S_Pij:
[----:B------:R-:W-:Y:S01]  /*0000*/  LDC R1, c[0x0][0x37c] ;  /* 0x0000df00ff017b82 */ /* 0x000fe20000000800 */
[----:B------:R-:W0:Y:S07]  /*0010*/  S2R R4, SR_CTAID.X ;  /* 0x0000000000047919 */ /* 0x000e2e0000002500 */
[----:B------:R-:W1:Y:S01]  /*0020*/  LDC.64 R6, c[0x0][0x390] ;  /* 0x0000e400ff067b82 */ /* 0x000e620000000a00 */
[----:B------:R-:W0:Y:S01]  /*0030*/  LDCU UR4, c[0x0][0x364] ;  /* 0x00006c80ff0477ac */ /* 0x000e220008000800 */
[----:B------:R-:W0:Y:S01]  /*0040*/  S2R R3, SR_TID.Y ;  /* 0x0000000000037919 */ /* 0x000e220000002200 */
[----:B------:R-:W2:Y:S01]  /*0050*/  LDCU.64 UR10, c[0x0][0x358] ;  /* 0x00006b00ff0a77ac */ /* 0x000ea20008000a00 */
[----:B------:R-:W3:Y:S01]  /*0060*/  LDCU UR12, c[0x0][0x3a0] ;  /* 0x00007400ff0c77ac */ /* 0x000ee20008000800 */
[----:B0-----:R-:W-:-:S04]  /*0070*/  IMAD R4, R4, UR4, R3 ;  /* 0x0000000404047c24 */ /* 0x001fc8000f8e0203 */
[----:B-1----:R-:W-:-:S05]  /*0080*/  IMAD.WIDE R6, R4, 0x4, R6 ;  /* 0x0000000404067825 */ /* 0x002fca00078e0206 */
[----:B--2---:R0:W5:Y:S01]  /*0090*/  LDG.E R5, desc[UR10][R6.64] ;  /* 0x0000000a06057981 */ /* 0x004162000c1e1900 */
[----:B---3--:R-:W-:Y:S01]  /*00a0*/  ISETP.GE.U32.AND P0, PT, R4, UR12, PT ;  /* 0x0000000c04007c0c */ /* 0x008fe2000bf06070 */
[----:B------:R-:W-:-:S12]  /*00b0*/  BSSY.RECONVERGENT B0, `(.L_x_0) ;  /* 0x0000035000007945 */ /* 0x000fd80003800200 */
[----:B0-----:R-:W-:Y:S05]  /*00c0*/  @P0 BRA `(.L_x_1) ;  /* 0x0000000000cc0947 */ /* 0x001fea0003800000 */
[----:B------:R-:W0:Y:S02]  /*00d0*/  S2R R31, SR_TID.X ;  /* 0x00000000001f7919 */ /* 0x000e240000002100 */
[C---:B0-----:R-:W-:Y:S01]  /*00e0*/  ISETP.GT.U32.AND P2, PT, R31.reuse, 0x10b, PT ;  /* 0x0000010b1f00780c */ /* 0x041fe20003f44070 */
[----:B------:R-:W-:Y:S01]  /*00f0*/  IMAD R29, R4, 0x12c, R31 ;  /* 0x0000012c041d7824 */ /* 0x000fe200078e021f */
[C---:B------:R-:W-:Y:S02]  /*0100*/  ISETP.GT.U32.AND P3, PT, R31.reuse, 0xeb, PT ;  /* 0x000000eb1f00780c */ /* 0x040fe40003f64070 */
[C---:B------:R-:W-:Y:S02]  /*0110*/  ISETP.GT.U32.AND P4, PT, R31.reuse, 0xcb, PT ;  /* 0x000000cb1f00780c */ /* 0x040fe40003f84070 */
[C---:B------:R-:W-:Y:S02]  /*0120*/  ISETP.GT.U32.AND P0, PT, R31.reuse, 0xab, PT ;  /* 0x000000ab1f00780c */ /* 0x040fe40003f04070 */
[----:B------:R-:W-:-:S05]  /*0130*/  ISETP.GT.U32.AND P1, PT, R31, 0x8b, PT ;  /* 0x0000008b1f00780c */ /* 0x000fca0003f24070 */
[----:B------:R-:W0:Y:S01]  /*0140*/  @!P2 LDC.64 R16, c[0x0][0x388] ;  /* 0x0000e200ff10ab82 */ /* 0x000e220000000a00 */
[C---:B------:R-:W-:Y:S02]  /*0150*/  @!P2 VIADD R19, R29.reuse, 0x20 ;  /* 0x000000201d13a836 */ /* 0x040fe40000000000 */
[C---:B------:R-:W-:Y:S02]  /*0160*/  @!P3 VIADD R21, R29.reuse, 0x40 ;  /* 0x000000401d15b836 */ /* 0x040fe40000000000 */
[----:B------:R-:W-:-:S03]  /*0170*/  @!P4 VIADD R23, R29, 0x60 ;  /* 0x000000601d17c836 */ /* 0x000fc60000000000 */
[----:B------:R-:W1:Y:S08]  /*0180*/  @!P3 LDC.64 R14, c[0x0][0x388] ;  /* 0x0000e200ff0ebb82 */ /* 0x000e700000000a00 */
[----:B------:R-:W2:Y:S01]  /*0190*/  @!P4 LDC.64 R12, c[0x0][0x388] ;  /* 0x0000e200ff0ccb82 */ /* 0x000ea20000000a00 */
[----:B0-----:R-:W-:Y:S01]  /*01a0*/  @!P2 IMAD.WIDE.U32 R16, R19, 0x4, R16 ;  /* 0x000000041310a825 */ /* 0x001fe200078e0010 */
[----:B------:R-:W-:-:S06]  /*01b0*/  ISETP.GT.U32.AND P5, PT, R31, 0x2b, PT ;  /* 0x0000002b1f00780c */ /* 0x000fcc0003fa4070 */
[----:B------:R-:W0:Y:S01]  /*01c0*/  @!P0 LDC.64 R24, c[0x0][0x388] ;  /* 0x0000e200ff188b82 */ /* 0x000e220000000a00 */
[----:B------:R-:W-:Y:S01]  /*01d0*/  ISETP.GT.U32.AND P6, PT, R31, 0xb, PT ;  /* 0x0000000b1f00780c */ /* 0x000fe20003fc4070 */
[----:B------:R-:W5:Y:S01]  /*01e0*/  @!P2 LDG.E R6, desc[UR10][R16.64] ;  /* 0x0000000a1006a981 */ /* 0x000f62000c1e1900 */
[----:B-1----:R-:W-:Y:S01]  /*01f0*/  @!P3 IMAD.WIDE.U32 R18, R21, 0x4, R14 ;  /* 0x000000041512b825 */ /* 0x002fe200078e000e */
[----:B------:R-:W-:-:S04]  /*0200*/  ISETP.GT.U32.AND P2, PT, R31, 0x12b, PT ;  /* 0x0000012b1f00780c */ /* 0x000fc80003f44070 */
[----:B------:R1:W5:Y:S01]  /*0210*/  @!P3 LDG.E R7, desc[UR10][R18.64] ;  /* 0x0000000a1207b981 */ /* 0x000362000c1e1900 */
[----:B--2---:R-:W-:Y:S01]  /*0220*/  @!P4 IMAD.WIDE.U32 R20, R23, 0x4, R12 ;  /* 0x000000041714c825 */ /* 0x004fe200078e000c */
[C---:B------:R-:W-:Y:S01]  /*0230*/  ISETP.GT.U32.AND P3, PT, R31.reuse, 0x6b, PT ;  /* 0x0000006b1f00780c */ /* 0x040fe20003f64070 */
[----:B------:R-:W2:Y:S03]  /*0240*/  @!P1 LDC.64 R12, c[0x0][0x388] ;  /* 0x0000e200ff0c9b82 */ /* 0x000ea60000000a00 */
[----:B------:R3:W5:Y:S01]  /*0250*/  @!P4 LDG.E R8, desc[UR10][R20.64] ;  /* 0x0000000a1408c981 */ /* 0x000762000c1e1900 */
[----:B------:R-:W-:-:S04]  /*0260*/  ISETP.GT.U32.AND P4, PT, R31, 0x4b, PT ;  /* 0x0000004b1f00780c */ /* 0x000fc80003f84070 */
[----:B-1----:R-:W1:Y:S08]  /*0270*/  @!P5 LDC.64 R18, c[0x0][0x388] ;  /* 0x0000e200ff12db82 */ /* 0x002e700000000a00 */
[----:B------:R-:W4:Y:S08]  /*0280*/  @!P3 LDC.64 R14, c[0x0][0x388] ;  /* 0x0000e200ff0ebb82 */ /* 0x000f300000000a00 */
[----:B------:R-:W1:Y:S08]  /*0290*/  @!P4 LDC.64 R16, c[0x0][0x388] ;  /* 0x0000e200ff10cb82 */ /* 0x000e700000000a00 */
[----:B---3--:R-:W3:Y:S08]  /*02a0*/  @!P2 LDC.64 R20, c[0x0][0x388] ;  /* 0x0000e200ff14ab82 */ /* 0x008ef00000000a00 */
[----:B------:R-:W3:Y:S01]  /*02b0*/  @!P6 LDC.64 R22, c[0x0][0x388] ;  /* 0x0000e200ff16eb82 */ /* 0x000ee20000000a00 */
[C---:B------:R-:W-:Y:S01]  /*02c0*/  @!P0 IADD3 R31, PT, PT, R29.reuse, 0x80, RZ ;  /* 0x000000801d1f8810 */ /* 0x040fe20007ffe0ff */
[C---:B------:R-:W-:Y:S01]  /*02d0*/  @!P1 VIADD R33, R29.reuse, 0xa0 ;  /* 0x000000a01d219836 */ /* 0x040fe20000000000 */
[C---:B------:R-:W-:Y:S01]  /*02e0*/  @!P5 IADD3 R35, PT, PT, R29.reuse, 0x100, RZ ;  /* 0x000001001d23d810 */ /* 0x040fe20007ffe0ff */
[----:B------:R-:W-:-:S02]  /*02f0*/  @!P6 VIADD R37, R29, 0x120 ;  /* 0x000001201d25e836 */ /* 0x000fc40000000000 */
[----:B0-----:R-:W-:-:S04]  /*0300*/  @!P0 IMAD.WIDE.U32 R24, R31, 0x4, R24 ;  /* 0x000000041f188825 */ /* 0x001fc800078e0018 */
[----:B--2---:R-:W-:Y:S01]  /*0310*/  @!P1 IMAD.WIDE.U32 R12, R33, 0x4, R12 ;  /* 0x00000004210c9825 */ /* 0x004fe200078e000c */
[----:B------:R0:W5:Y:S03]  /*0320*/  @!P0 LDG.E R9, desc[UR10][R24.64] ;  /* 0x0000000a18098981 */ /* 0x000166000c1e1900 */
[C---:B------:R-:W-:Y:S01]  /*0330*/  @!P3 VIADD R31, R29.reuse, 0xc0 ;  /* 0x000000c01d1fb836 */ /* 0x040fe20000000000 */
[----:B------:R0:W5:Y:S01]  /*0340*/  @!P1 LDG.E R10, desc[UR10][R12.64] ;  /* 0x0000000a0c0a9981 */ /* 0x000162000c1e1900 */
[----:B------:R-:W-:Y:S02]  /*0350*/  @!P4 VIADD R33, R29, 0xe0 ;  /* 0x000000e01d21c836 */ /* 0x000fe40000000000 */
[----:B----4-:R-:W-:-:S04]  /*0360*/  @!P3 IMAD.WIDE.U32 R14, R31, 0x4, R14 ;  /* 0x000000041f0eb825 */ /* 0x010fc800078e000e */
[----:B-1----:R-:W-:Y:S01]  /*0370*/  @!P4 IMAD.WIDE.U32 R16, R33, 0x4, R16 ;  /* 0x000000042110c825 */ /* 0x002fe200078e0010 */
[----:B------:R0:W5:Y:S03]  /*0380*/  @!P3 LDG.E R2, desc[UR10][R14.64] ;  /* 0x0000000a0e02b981 */ /* 0x000166000c1e1900 */
[----:B------:R-:W-:Y:S01]  /*0390*/  @!P5 IMAD.WIDE.U32 R18, R35, 0x4, R18 ;  /* 0x000000042312d825 */ /* 0x000fe200078e0012 */
[----:B------:R0:W5:Y:S03]  /*03a0*/  @!P4 LDG.E R0, desc[UR10][R16.64] ;  /* 0x0000000a1000c981 */ /* 0x000166000c1e1900 */
[----:B---3--:R-:W-:Y:S01]  /*03b0*/  @!P2 IMAD.WIDE.U32 R20, R29, 0x4, R20 ;  /* 0x000000041d14a825 */ /* 0x008fe200078e0014 */
[----:B------:R0:W5:Y:S03]  /*03c0*/  @!P5 LDG.E R11, desc[UR10][R18.64] ;  /* 0x0000000a120bd981 */ /* 0x000166000c1e1900 */
[----:B------:R-:W-:Y:S01]  /*03d0*/  @!P6 IMAD.WIDE.U32 R22, R37, 0x4, R22 ;  /* 0x000000042516e825 */ /* 0x000fe200078e0016 */
[----:B------:R0:W5:Y:S04]  /*03e0*/  @!P2 LDG.E R26, desc[UR10][R20.64] ;  /* 0x0000000a141aa981 */ /* 0x000168000c1e1900 */
[----:B------:R0:W5:Y:S02]  /*03f0*/  @!P6 LDG.E R27, desc[UR10][R22.64] ;  /* 0x0000000a161be981 */ /* 0x000164000c1e1900 */
.L_x_1:
[----:B------:R-:W-:Y:S05]  /*0400*/  BSYNC.RECONVERGENT B0 ;  /* 0x0000000000007941 */ /* 0x000fea0003800200 */
.L_x_0:
[----:B------:R-:W-:Y:S01]  /*0410*/  BAR.SYNC.DEFER_BLOCKING 0x0 ;  /* 0x0000000000007b1d */ /* 0x000fe20000010000 */
[----:B------:R-:W-:Y:S01]  /*0420*/  UISETP.NE.AND UP0, UPT, UR12, URZ, UPT ;  /* 0x000000ff0c00728c */ /* 0x000fe2000bf05270 */
[----:B0-----:R-:W-:-:S08]  /*0430*/  IMAD.MOV.U32 R20, RZ, RZ, RZ ;  /* 0x000000ffff147224 */ /* 0x001fd000078e00ff */
[----:B------:R-:W-:Y:S05]  /*0440*/  BRA.U !UP0, `(.L_x_2) ;  /* 0x0000000d083c7547 */ /* 0x000fea000b800000 */
[----:B------:R-:W0:Y:S01]  /*0450*/  S2R R19, SR_TID.X ;  /* 0x0000000000137919 */ /* 0x000e220000002100 */
[----:B------:R-:W1:Y:S01]  /*0460*/  S2UR UR7, SR_CgaCtaId ;  /* 0x00000000000779c3 */ /* 0x000e620000008800 */
[----:B------:R-:W-:Y:S01]  /*0470*/  UMOV UR4, 0x400 ;  /* 0x0000040000047882 */ /* 0x000fe20000000000 */
[----:B------:R-:W-:Y:S01]  /*0480*/  ISETP.GE.U32.AND P0, PT, R4, UR12, PT ;  /* 0x0000000c04007c0c */ /* 0x000fe2000bf06070 */
[----:B------:R-:W-:Y:S01]  /*0490*/  UIADD3 UR5, UPT, UPT, UR4, 0x960, URZ ;  /* 0x0000096004057890 */ /* 0x000fe2000fffe0ff */
[----:B------:R-:W-:Y:S01]  /*04a0*/  IMAD.MOV.U32 R20, RZ, RZ, RZ ;  /* 0x000000ffff147224 */ /* 0x000fe200078e00ff */
[----:B------:R-:W-:Y:S02]  /*04b0*/  UIADD3 UR6, UPT, UPT, UR4, 0x1160, URZ ;  /* 0x0000116004067890 */ /* 0x000fe4000fffe0ff */
[----:B------:R-:W-:Y:S02]  /*04c0*/  UIADD3 UR9, UPT, UPT, -UR12, URZ, URZ ;  /* 0x000000ff0c097290 */ /* 0x000fe4000fffe1ff */
[----:B-1----:R-:W-:-:S02]  /*04d0*/  ULEA UR8, UR7, UR4, 0x18 ;  /* 0x0000000407087291 */ /* 0x002fc4000f8ec0ff */
[----:B------:R-:W-:Y:S02]  /*04e0*/  ULEA UR5, UR7, UR5, 0x18 ;  /* 0x0000000507057291 */ /* 0x000fe4000f8ec0ff */
[----:B------:R-:W-:Y:S02]  /*04f0*/  ULEA UR6, UR7, UR6, 0x18 ;  /* 0x0000000607067291 */ /* 0x000fe4000f8ec0ff */
[----:B------:R-:W-:Y:S01]  /*0500*/  UIADD3 UR4, UPT, UPT, UR4, 0x4b0, URZ ;  /* 0x000004b004047890 */ /* 0x000fe2000fffe0ff */
[C---:B0-----:R-:W-:Y:S02]  /*0510*/  LEA R18, R3.reuse, R19, 0x5 ;  /* 0x0000001303127211 */ /* 0x041fe400078e28ff */
[C---:B------:R-:W-:Y:S01]  /*0520*/  LEA R16, R3.reuse, UR5, 0x7 ;  /* 0x0000000503107c11 */ /* 0x040fe2000f8e38ff */
[----:B------:R-:W-:Y:S01]  /*0530*/  ULEA UR4, UR7, UR4, 0x18 ;  /* 0x0000000407047291 */ /* 0x000fe2000f8ec0ff */
[----:B------:R-:W-:Y:S01]  /*0540*/  LEA R24, R3, UR6, 0x7 ;  /* 0x0000000603187c11 */ /* 0x000fe2000f8e38ff */
[----:B------:R-:W-:Y:S01]  /*0550*/  IMAD.MOV.U32 R25, RZ, RZ, R18 ;  /* 0x000000ffff197224 */ /* 0x000fe200078e0012 */
[C---:B------:R-:W-:Y:S01]  /*0560*/  ISETP.EQ.AND P0, PT, R19.reuse, RZ, !P0 ;  /* 0x000000ff1300720c */ /* 0x040fe20004702270 */
[C---:B------:R-:W-:Y:S01]  /*0570*/  IMAD R22, R19.reuse, 0x4, R16 ;  /* 0x0000000413167824 */ /* 0x040fe200078e0210 */
[C---:B------:R-:W-:Y:S01]  /*0580*/  LEA R17, R19.reuse, UR8, 0x2 ;  /* 0x0000000813117c11 */ /* 0x040fe2000f8e10ff */
[C---:B------:R-:W-:Y:S01]  /*0590*/  IMAD R21, R19.reuse, 0x4, R24 ;  /* 0x0000000413157824 */ /* 0x040fe200078e0218 */
[----:B------:R-:W-:-:S09]  /*05a0*/  LEA R23, R19, UR4, 0x2 ;  /* 0x0000000413177c11 */ /* 0x000fd2000f8e10ff */
.L_x_7:
[----:B0-----:R-:W0:Y:S01]  /*05b0*/  LDC.64 R14, c[0x0][0x380] ;  /* 0x0000e000ff0e7b82 */ /* 0x001e220000000a00 */
[----:B------:R-:W-:-:S07]  /*05c0*/  ISETP.GT.U32.AND P1, PT, R18, 0x12b, PT ;  /* 0x0000012b1200780c */ /* 0x000fce0003f24070 */
[----:B------:R-:W1:Y:S06]  /*05d0*/  LDC.64 R12, c[0x0][0x388] ;  /* 0x0000e200ff0c7b82 */ /* 0x000e6c0000000a00 */
[----:B0-----:R-:W-:-:S06]  /*05e0*/  @!P1 IMAD.WIDE.U32 R14, R25, 0x4, R14 ;  /* 0x00000004190e9825 */ /* 0x001fcc00078e000e */
[----:B------:R-:W2:Y:S01]  /*05f0*/  @!P1 LDG.E R14, desc[UR10][R14.64] ;  /* 0x0000000a0e0e9981 */ /* 0x000ea2000c1e1900 */
[----:B-1----:R-:W-:-:S06]  /*0600*/  @!P1 IMAD.WIDE.U32 R12, R25, 0x4, R12 ;  /* 0x00000004190c9825 */ /* 0x002fcc00078e000c */
[----:B------:R-:W3:Y:S01]  /*0610*/  @!P1 LDG.E R12, desc[UR10][R12.64] ;  /* 0x0000000a0c0c9981 */ /* 0x000ee2000c1e1900 */
[----:B------:R-:W0:Y:S01]  /*0620*/  @!P1 S2R R29, SR_CgaCtaId ;  /* 0x00000000001d9919 */ /* 0x000e220000008800 */
[----:B------:R-:W-:-:S04]  /*0630*/  @!P1 MOV R3, 0x400 ;  /* 0x0000040000039802 */ /* 0x000fc80000000f00 */
[----:B------:R-:W-:Y:S01]  /*0640*/  @!P1 IADD3 R28, PT, PT, R3, 0x4b0, RZ ;  /* 0x000004b0031c9810 */ /* 0x000fe20007ffe0ff */
[----:B------:R-:W-:Y:S04]  /*0650*/  STS [R22], RZ ;  /* 0x000000ff16007388 */ /* 0x000fe80000000800 */
[----:B------:R-:W-:Y:S01]  /*0660*/  STS [R21], RZ ;  /* 0x000000ff15007388 */ /* 0x000fe20000000800 */
[C---:B0-----:R-:W-:Y:S02]  /*0670*/  @!P1 LEA R31, R29.reuse, R28, 0x18 ;  /* 0x0000001c1d1f9211 */ /* 0x041fe400078ec0ff */
[----:B------:R-:W-:-:S03]  /*0680*/  @!P1 LEA R29, R29, R3, 0x18 ;  /* 0x000000031d1d9211 */ /* 0x000fc600078ec0ff */
[C---:B------:R-:W-:Y:S02]  /*0690*/  @!P1 IMAD R3, R18.reuse, 0x4, R31 ;  /* 0x0000000412039824 */ /* 0x040fe400078e021f */
[----:B------:R-:W-:Y:S01]  /*06a0*/  @!P1 IMAD R29, R18, 0x4, R29 ;  /* 0x00000004121d9824 */ /* 0x000fe200078e021d */
[C---:B------:R-:W-:Y:S02]  /*06b0*/  ISETP.GT.U32.AND P2, PT, R19.reuse, 0x12b, PT ;  /* 0x0000012b1300780c */ /* 0x040fe40003f44070 */
[----:B--2---:R-:W-:Y:S04]  /*06c0*/  @!P1 STS [R3], R14 ;  /* 0x0000000e03009388 */ /* 0x004fe80000000800 */
[----:B---3--:R-:W-:Y:S01]  /*06d0*/  @!P1 STS [R29], R12 ;  /* 0x0000000c1d009388 */ /* 0x008fe20000000800 */
[----:B------:R-:W-:Y:S06]  /*06e0*/  BAR.SYNC.DEFER_BLOCKING 0x0 ;  /* 0x0000000000007b1d */ /* 0x000fec0000010000 */
[----:B------:R-:W-:Y:S04]  /*06f0*/  @!P2 LDS R13, [R17] ;  /* 0x00000000110da984 */ /* 0x000fe80000000800 */
[----:B------:R-:W0:Y:S01]  /*0700*/  @!P2 LDS R15, [R22] ;  /* 0x00000000160fa984 */ /* 0x000e220000000800 */
[----:B------:R-:W-:Y:S01]  /*0710*/  ISETP.GT.U32.AND P1, PT, R19, 0x10b, PT ;  /* 0x0000010b1300780c */ /* 0x000fe20003f24070 */
[----:B0----5:R-:W-:-:S05]  /*0720*/  @!P2 FFMA R13, R26, R13, R15 ;  /* 0x0000000d1a0da223 */ /* 0x021fca000000000f */
[----:B------:R-:W-:Y:S04]  /*0730*/  @!P2 STS [R22], R13 ;  /* 0x0000000d1600a388 */ /* 0x000fe80000000800 */
[----:B------:R-:W-:Y:S04]  /*0740*/  @!P2 LDS R15, [R23] ;  /* 0x00000000170fa984 */ /* 0x000fe80000000800 */
[----:B------:R-:W0:Y:S02]  /*0750*/  @!P2 LDS R31, [R21] ;  /* 0x00000000151fa984 */ /* 0x000e240000000800 */
[----:B0-----:R-:W-:-:S05]  /*0760*/  @!P2 FFMA R28, R26, R15, R31 ;  /* 0x0000000f1a1ca223 */ /* 0x001fca000000001f */
[----:B------:R-:W-:Y:S04]  /*0770*/  @!P2 STS [R21], R28 ;  /* 0x0000001c1500a388 */ /* 0x000fe80000000800 */
[----:B------:R-:W-:Y:S04]  /*0780*/  @!P1 LDS R3, [R17+0x80] ;  /* 0x0000800011039984 */ /* 0x000fe80000000800 */
[----:B------:R-:W0:Y:S01]  /*0790*/  @!P1 LDS R15, [R22] ;  /* 0x00000000160f9984 */ /* 0x000e220000000800 */
[----:B------:R-:W-:Y:S01]  /*07a0*/  ISETP.GT.U32.AND P2, PT, R19, 0xeb, PT ;  /* 0x000000eb1300780c */ /* 0x000fe20003f44070 */
[----:B0-----:R-:W-:-:S05]  /*07b0*/  @!P1 FFMA R3, R6, R3, R15 ;  /* 0x0000000306039223 */ /* 0x001fca000000000f */
[----:B------:R-:W-:Y:S04]  /*07c0*/  @!P1 STS [R22], R3 ;  /* 0x0000000316009388 */ /* 0x000fe80000000800 */
[----:B------:R-:W-:Y:S04]  /*07d0*/  @!P1 LDS R15, [R23+0x80] ;  /* 0x00008000170f9984 */ /* 0x000fe80000000800 */
        /* <DEDUP_REMOVED lines=74> */
[----:B------:R-:W-:Y:S01]  /*0c80*/  @!P3 STS [R21], R12 ;  /* 0x0000000c1500b388 */ /* 0x000fe20000000800 */
[----:B------:R-:W-:Y:S06]  /*0c90*/  BAR.SYNC.DEFER_BLOCKING 0x0 ;  /* 0x0000000000007b1d */ /* 0x000fec0000010000 */
[----:B------:R-:W-:Y:S04]  /*0ca0*/  @!P1 LDS R13, [R22+0x40] ;  /* 0x00004000160d9984 */ /* 0x000fe80000000800 */
[----:B------:R-:W0:Y:S02]  /*0cb0*/  @!P1 LDS R14, [R22] ;  /* 0x00000000160e9984 */ /* 0x000e240000000800 */
[----:B0-----:R-:W-:-:S05]  /*0cc0*/  @!P1 FADD R13, R13, R14 ;  /* 0x0000000e0d0d9221 */ /* 0x001fca0000000000 */
[----:B------:R-:W-:Y:S04]  /*0cd0*/  @!P1 STS [R22], R13 ;  /* 0x0000000d16009388 */ /* 0x000fe80000000800 */
[----:B------:R-:W-:Y:S04]  /*0ce0*/  @!P1 LDS R3, [R21+0x40] ;  /* 0x0000400015039984 */ /* 0x000fe80000000800 */
[----:B------:R-:W0:Y:S01]  /*0cf0*/  @!P1 LDS R14, [R21] ;  /* 0x00000000150e9984 */ /* 0x000e220000000800 */
[----:B------:R-:W-:Y:S01]  /*0d00*/  ISETP.GT.U32.AND P2, PT, R19, 0x7, PT ;  /* 0x000000071300780c */ /* 0x000fe20003f44070 */
[----:B0-----:R-:W-:-:S05]  /*0d10*/  @!P1 FADD R14, R3, R14 ;  /* 0x0000000e030e9221 */ /* 0x001fca0000000000 */
        /* <DEDUP_REMOVED lines=28> */
[----:B------:R-:W-:Y:S01]  /*0ee0*/  ISETP.NE.AND P1, PT, R19, RZ, PT ;  /* 0x000000ff1300720c */ /* 0x000fe20003f25270 */
[----:B0-----:R-:W-:-:S05]  /*0ef0*/  @!P2 FADD R28, R12, R13 ;  /* 0x0000000d0c1ca221 */ /* 0x001fca0000000000 */
[----:B------:R-:W-:Y:S01]  /*0f00*/  @!P2 STS [R21], R28 ;  /* 0x0000001c1500a388 */ /* 0x000fe20000000800 */
[----:B------:R-:W-:Y:S06]  /*0f10*/  BAR.SYNC.DEFER_BLOCKING 0x0 ;  /* 0x0000000000007b1d */ /* 0x000fec0000010000 */
[----:B------:R-:W0:Y:S02]  /*0f20*/  @!P1 LDS.64 R12, [R16] ;  /* 0x00000000100c9984 */ /* 0x000e240000000a00 */
[----:B0-----:R-:W-:-:S05]  /*0f30*/  @!P1 FADD R15, R13, R12 ;  /* 0x0000000c0d0f9221 */ /* 0x001fca0000000000 */
[----:B------:R-:W-:Y:S04]  /*0f40*/  @!P1 STS [R16], R15 ;  /* 0x0000000f10009388 */ /* 0x000fe80000000800 */
[----:B------:R-:W0:Y:S01]  /*0f50*/  @!P1 LDS.64 R12, [R24] ;  /* 0x00000000180c9984 */ /* 0x000e220000000a00 */
[----:B------:R-:W-:Y:S01]  /*0f60*/  UIADD3 UR9, UPT, UPT, UR9, 0x1, URZ ;  /* 0x0000000109097890 */ /* 0x000fe2000fffe0ff */
[----:B------:R-:W-:Y:S03]  /*0f70*/  BSSY.RECONVERGENT B0, `(.L_x_3) ;  /* 0x000001a000007945 */ /* 0x000fe60003800200 */
[----:B------:R-:W-:Y:S01]  /*0f80*/  UISETP.NE.AND UP0, UPT, UR9, URZ, UPT ;  /* 0x000000ff0900728c */ /* 0x000fe2000bf05270 */
[----:B0-----:R-:W-:-:S05]  /*0f90*/  @!P1 FADD R13, R13, R12 ;  /* 0x0000000c0d0d9221 */ /* 0x001fca0000000000 */
[----:B------:R0:W-:Y:S01]  /*0fa0*/  @!P1 STS [R24], R13 ;  /* 0x0000000d18009388 */ /* 0x0001e20000000800 */
[----:B------:R-:W-:Y:S06]  /*0fb0*/  BAR.SYNC.DEFER_BLOCKING 0x0 ;  /* 0x0000000000007b1d */ /* 0x000fec0000010000 */
[----:B------:R-:W-:Y:S05]  /*0fc0*/  @!P0 BRA `(.L_x_4) ;  /* 0x0000000000508947 */ /* 0x000fea0003800000 */
[----:B------:R-:W0:Y:S01]  /*0fd0*/  LDS R12, [R24] ;  /* 0x00000000180c7984 */ /* 0x000e220000000800 */
[----:B------:R-:W-:Y:S03]  /*0fe0*/  BSSY.RECONVERGENT B1, `(.L_x_5) ;  /* 0x000000e000017945 */ /* 0x000fe60003800200 */
[----:B------:R-:W1:Y:S01]  /*0ff0*/  LDS R14, [R16] ;  /* 0x00000000100e7984 */ /* 0x000e620000000800 */
[----:B0-----:R-:W0:Y:S01]  /*1000*/  MUFU.RCP R13, R12 ;  /* 0x0000000c000d7308 */ /* 0x001e220000001000 */
[----:B-1----:R-:W-:-:S07]  /*1010*/  FMUL R3, R5, R14 ;  /* 0x0000000e05037220 */ /* 0x002fce0000400000 */
[----:B------:R-:W1:Y:S01]  /*1020*/  FCHK P1, R3, R12 ;  /* 0x0000000c03007302 */ /* 0x000e620000020000 */
[----:B0-----:R-:W-:-:S04]  /*1030*/  FFMA R28, -R12, R13, 1 ;  /* 0x3f8000000c1c7423 */ /* 0x001fc8000000010d */
[----:B------:R-:W-:-:S04]  /*1040*/  FFMA R28, R13, R28, R13 ;  /* 0x0000001c0d1c7223 */ /* 0x000fc8000000000d */
[----:B------:R-:W-:-:S04]  /*1050*/  FFMA R13, R3, R28, RZ ;  /* 0x0000001c030d7223 */ /* 0x000fc800000000ff */
[----:B------:R-:W-:-:S04]  /*1060*/  FFMA R14, -R12, R13, R3 ;  /* 0x0000000d0c0e7223 */ /* 0x000fc80000000103 */
[----:B------:R-:W-:Y:S01]  /*1070*/  FFMA R13, R28, R14, R13 ;  /* 0x0000000e1c0d7223 */ /* 0x000fe2000000000d */
[----:B-1----:R-:W-:Y:S06]  /*1080*/  @!P1 BRA `(.L_x_6) ;  /* 0x00000000000c9947 */ /* 0x002fec0003800000 */
[----:B------:R-:W-:-:S07]  /*1090*/  MOV R14, 0x10b0 ;  /* 0x000010b0000e7802 */ /* 0x000fce0000000f00 */
[----:B------:R-:W-:Y:S05]  /*10a0*/  CALL.REL.NOINC `($__internal_0_$__cuda_sm3x_div_rn_noftz_f32_slowpath) ;  /* 0x0000000000487944 */ /* 0x000fea0003c00000 */
[----:B------:R-:W-:-:S07]  /*10b0*/  IMAD.MOV.U32 R13, RZ, RZ, R3 ;  /* 0x000000ffff0d7224 */ /* 0x000fce00078e0003 */
.L_x_6:
[----:B------:R-:W-:Y:S05]  /*10c0*/  BSYNC.RECONVERGENT B1 ;  /* 0x0000000000017941 */ /* 0x000fea0003800200 */
.L_x_5:
[----:B------:R-:W-:Y:S02]  /*10d0*/  FSETP.GT.AND P1, PT, R13, 0.5, PT ;  /* 0x3f0000000d00780b */ /* 0x000fe40003f24000 */
[----:B------:R-:W-:-:S11]  /*10e0*/  IADD3 R3, PT, PT, R20, 0x1, RZ ;  /* 0x0000000114037810 */ /* 0x000fd60007ffe0ff */
[----:B------:R-:W-:-:S04]  /*10f0*/  @!P1 IMAD.MOV R3, RZ, RZ, R20 ;  /* 0x000000ffff039224 */ /* 0x000fc800078e0214 */
[----:B------:R-:W-:-:S07]  /*1100*/  IMAD.MOV.U32 R20, RZ, RZ, R3 ;  /* 0x000000ffff147224 */ /* 0x000fce00078e0003 */
.L_x_4:
[----:B------:R-:W-:Y:S05]  /*1110*/  BSYNC.RECONVERGENT B0 ;  /* 0x0000000000007941 */ /* 0x000fea0003800200 */
.L_x_3:
[----:B------:R-:W-:Y:S01]  /*1120*/  IADD3 R25, PT, PT, R25, 0x12c, RZ ;  /* 0x0000012c19197810 */ /* 0x000fe20007ffe0ff */
[----:B------:R-:W-:Y:S06]  /*1130*/  BRA.U UP0, `(.L_x_7) ;  /* 0xfffffff5001c7547 */ /* 0x000fec000b83ffff */
.L_x_2:
[----:B-----5:R-:W1:Y:S01]  /*1140*/  S2R R0, SR_TID.X ;  /* 0x0000000000007919 */ /* 0x020e620000002100 */
[----:B------:R-:W2:Y:S02]  /*1150*/  LDCU UR4, c[0x0][0x3a0] ;  /* 0x00007400ff0477ac */ /* 0x000ea40008000800 */
[----:B--2---:R-:W-:-:S04]  /*1160*/  ISETP.GE.U32.AND P0, PT, R4, UR4, PT ;  /* 0x0000000404007c0c */ /* 0x004fc8000bf06070 */
[----:B-1----:R-:W-:-:S13]  /*1170*/  ISETP.NE.OR P0, PT, R0, RZ, P0 ;  /* 0x000000ff0000720c */ /* 0x002fda0000705670 */
[----:B------:R-:W-:Y:S05]  /*1180*/  @P0 EXIT ;  /* 0x000000000000094d */ /* 0x000fea0003800000 */
[----:B------:R-:W1:Y:S02]  /*1190*/  LDC.64 R2, c[0x0][0x398] ;  /* 0x0000e600ff027b82 */ /* 0x000e640000000a00 */
[----:B-1----:R-:W-:-:S05]  /*11a0*/  IMAD.WIDE R4, R4, 0x4, R2 ;  /* 0x0000000404047825 */ /* 0x002fca00078e0202 */
[----:B------:R-:W-:Y:S01]  /*11b0*/  STG.E desc[UR10][R4.64], R20 ;  /* 0x0000001404007986 */ /* 0x000fe2000c10190a */
[----:B------:R-:W-:Y:S05]  /*11c0*/  EXIT ;  /* 0x000000000000794d */ /* 0x000fea0003800000 */
        .weak           $__internal_0_$__cuda_sm3x_div_rn_noftz_f32_slowpath
        .type           $__internal_0_$__cuda_sm3x_div_rn_noftz_f32_slowpath,@function
        .size           $__internal_0_$__cuda_sm3x_div_rn_noftz_f32_slowpath,(.L_x_67 - $__internal_0_$__cuda_sm3x_div_rn_noftz_f32_slowpath)
$__internal_0_$__cuda_sm3x_div_rn_noftz_f32_slowpath:
[--C-:B------:R-:W-:Y:S01]  /*11d0*/  SHF.R.U32.HI R13, RZ, 0x17, R12.reuse ;  /* 0x00000017ff0d7819 */ /* 0x100fe2000001160c */
[----:B------:R-:W-:Y:S01]  /*11e0*/  BSSY.RECONVERGENT B2, `(.L_x_8) ;  /* 0x0000064000027945 */ /* 0x000fe20003800200 */
[----:B------:R-:W-:Y:S01]  /*11f0*/  SHF.R.U32.HI R29, RZ, 0x17, R3 ;  /* 0x00000017ff1d7819 */ /* 0x000fe20000011603 */
[----:B------:R-:W-:Y:S01]  /*1200*/  IMAD.MOV.U32 R31, RZ, RZ, R12 ;  /* 0x000000ffff1f7224 */ /* 0x000fe200078e000c */
[----:B------:R-:W-:Y:S02]  /*1210*/  LOP3.LUT R13, R13, 0xff, RZ, 0xc0, !PT ;  /* 0x000000ff0d0d7812 */ /* 0x000fe400078ec0ff */
[----:B------:R-:W-:Y:S02]  /*1220*/  LOP3.LUT R29, R29, 0xff, RZ, 0xc0, !PT ;  /* 0x000000ff1d1d7812 */ /* 0x000fe400078ec0ff */
[----:B------:R-:W-:Y:S01]  /*1230*/  MOV R28, R3 ;  /* 0x00000003001c7202 */ /* 0x000fe20000000f00 */
[----:B------:R-:W-:Y:S02]  /*1240*/  VIADD R32, R13, 0xffffffff ;  /* 0xffffffff0d207836 */ /* 0x000fe40000000000 */
[----:B------:R-:W-:-:S03]  /*1250*/  VIADD R30, R29, 0xffffffff ;  /* 0xffffffff1d1e7836 */ /* 0x000fc60000000000 */
[----:B------:R-:W-:-:S04]  /*1260*/  ISETP.GT.U32.AND P1, PT, R32, 0xfd, PT ;  /* 0x000000fd2000780c */ /* 0x000fc80003f24070 */
[----:B------:R-:W-:-:S13]  /*1270*/  ISETP.GT.U32.OR P1, PT, R30, 0xfd, P1 ;  /* 0x000000fd1e00780c */ /* 0x000fda0000f24470 */
[----:B------:R-:W-:Y:S01]  /*1280*/  @!P1 IMAD.MOV.U32 R15, RZ, RZ, RZ ;  /* 0x000000ffff0f9224 */ /* 0x000fe200078e00ff */
[----:B------:R-:W-:Y:S06]  /*1290*/  @!P1 BRA `(.L_x_9) ;  /* 0x00000000005c9947 */ /* 0x000fec0003800000 */
[----:B------:R-:W-:Y:S02]  /*12a0*/  FSETP.GTU.FTZ.AND P1, PT, |R3|, +INF , PT ;  /* 0x7f8000000300780b */ /* 0x000fe40003f3c200 */
[----:B------:R-:W-:-:S04]  /*12b0*/  FSETP.GTU.FTZ.AND P2, PT, |R12|, +INF , PT ;  /* 0x7f8000000c00780b */ /* 0x000fc80003f5c200 */
[----:B------:R-:W-:-:S13]  /*12c0*/  PLOP3.LUT P1, PT, P1, P2, PT, 0xf8, 0x8f ;  /* 0x00000000008f781c */ /* 0x000fda0000f25f70 */
[----:B------:R-:W-:Y:S05]  /*12d0*/  @P1 BRA `(.L_x_10) ;  /* 0x00000004004c1947 */ /* 0x000fea0003800000 */
[----:B------:R-:W-:-:S13]  /*12e0*/  LOP3.LUT P1, RZ, R31, 0x7fffffff, R28, 0xc8, !PT ;  /* 0x7fffffff1fff7812 */ /* 0x000fda000782c81c */
[----:B------:R-:W-:Y:S05]  /*12f0*/  @!P1 BRA `(.L_x_11) ;  /* 0x00000004003c9947 */ /* 0x000fea0003800000 */
[C---:B------:R-:W-:Y:S02]  /*1300*/  FSETP.NEU.FTZ.AND P3, PT, |R3|.reuse, +INF , PT ;  /* 0x7f8000000300780b */ /* 0x040fe40003f7d200 */
[----:B------:R-:W-:Y:S02]  /*1310*/  FSETP.NEU.FTZ.AND P1, PT, |R12|, +INF , PT ;  /* 0x7f8000000c00780b */ /* 0x000fe40003f3d200 */
[----:B------:R-:W-:-:S11]  /*1320*/  FSETP.NEU.FTZ.AND P2, PT, |R3|, +INF , PT ;  /* 0x7f8000000300780b */ /* 0x000fd60003f5d200 */
[----:B------:R-:W-:Y:S05]  /*1330*/  @!P1 BRA !P3, `(.L_x_11) ;  /* 0x00000004002c9947 */ /* 0x000fea0005800000 */
[----:B------:R-:W-:-:S04]  /*1340*/  LOP3.LUT P3, RZ, R28, 0x7fffffff, RZ, 0xc0, !PT ;  /* 0x7fffffff1cff7812 */ /* 0x000fc8000786c0ff */
[----:B------:R-:W-:-:S13]  /*1350*/  PLOP3.LUT P1, PT, P1, P3, PT, 0x2f, 0xf2 ;  /* 0x0000000000f2781c */ /* 0x000fda0000f26577 */
[----:B------:R-:W-:Y:S05]  /*1360*/  @P1 BRA `(.L_x_12) ;  /* 0x0000000400181947 */ /* 0x000fea0003800000 */
[----:B------:R-:W-:-:S04]  /*1370*/  LOP3.LUT P1, RZ, R31, 0x7fffffff, RZ, 0xc0, !PT ;  /* 0x7fffffff1fff7812 */ /* 0x000fc8000782c0ff */
[----:B------:R-:W-:-:S13]  /*1380*/  PLOP3.LUT P1, PT, P2, P1, PT, 0x2f, 0xf2 ;  /* 0x0000000000f2781c */ /* 0x000fda0001722577 */
[----:B------:R-:W-:Y:S05]  /*1390*/  @P1 BRA `(.L_x_13) ;  /* 0x0000000400001947 */ /* 0x000fea0003800000 */
[----:B------:R-:W-:Y:S02]  /*13a0*/  ISETP.GE.AND P1, PT, R30, RZ, PT ;  /* 0x000000ff1e00720c */ /* 0x000fe40003f26270 */
[----:B------:R-:W-:-:S11]  /*13b0*/  ISETP.GE.AND P2, PT, R32, RZ, PT ;  /* 0x000000ff2000720c */ /* 0x000fd60003f46270 */
[----:B------:R-:W-:Y:S01]  /*13c0*/  @P1 MOV R15, RZ ;  /* 0x000000ff000f1202 */ /* 0x000fe20000000f00 */
[----:B------:R-:W-:Y:S02]  /*13d0*/  @!P1 IMAD.MOV.U32 R15, RZ, RZ, -0x40 ;  /* 0xffffffc0ff0f9424 */ /* 0x000fe400078e00ff */
[----:B------:R-:W-:Y:S01]  /*13e0*/  @!P1 FFMA R28, R3, 1.84467440737095516160e+19, RZ ;  /* 0x5f800000031c9823 */ /* 0x000fe200000000ff */
[----:B------:R-:W-:Y:S01]  /*13f0*/  @!P2 FFMA R31, R12, 1.84467440737095516160e+19, RZ ;  /* 0x5f8000000c1fa823 */ /* 0x000fe200000000ff */
[----:B------:R-:W-:-:S07]  /*1400*/  @!P2 VIADD R15, R15, 0x40 ;  /* 0x000000400f0fa836 */ /* 0x000fce0000000000 */
.L_x_9:
[----:B------:R-:W-:Y:S01]  /*1410*/  LEA R12, R13, 0xc0800000, 0x17 ;  /* 0xc08000000d0c7811 */ /* 0x000fe200078eb8ff */
[----:B------:R-:W-:Y:S01]  /*1420*/  VIADD R30, R29, 0xffffff81 ;  /* 0xffffff811d1e7836 */ /* 0x000fe20000000000 */
[----:B------:R-:W-:Y:S02]  /*1430*/  BSSY.RECONVERGENT B3, `(.L_x_14) ;  /* 0x0000035000037945 */ /* 0x000fe40003800200 */
[----:B------:R-:W-:Y:S01]  /*1440*/  IADD3 R31, PT, PT, -R12, R31, RZ ;  /* 0x0000001f0c1f7210 */ /* 0x000fe20007ffe1ff */
[C---:B------:R-:W-:Y:S01]  /*1450*/  IMAD R3, R30.reuse, -0x800000, R28 ;  /* 0xff8000001e037824 */ /* 0x040fe200078e021c */
[----:B------:R-:W-:Y:S02]  /*1460*/  IADD3 R30, PT, PT, R30, 0x7f, -R13 ;  /* 0x0000007f1e1e7810 */ /* 0x000fe40007ffe80d */
[----:B------:R-:W0:Y:S01]  /*1470*/  MUFU.RCP R12, R31 ;  /* 0x0000001f000c7308 */ /* 0x000e220000001000 */
[----:B------:R-:W-:Y:S02]  /*1480*/  FADD.FTZ R32, -R31, -RZ ;  /* 0x800000ff1f207221 */ /* 0x000fe40000010100 */
[----:B------:R-:W-:-:S02]  /*1490*/  IMAD.IADD R30, R30, 0x1, R15 ;  /* 0x000000011e1e7824 */ /* 0x000fc400078e020f */
[----:B0-----:R-:W-:-:S04]  /*14a0*/  FFMA R29, R12, R32, 1 ;  /* 0x3f8000000c1d7423 */ /* 0x001fc80000000020 */
[----:B------:R-:W-:-:S04]  /*14b0*/  FFMA R12, R12, R29, R12 ;  /* 0x0000001d0c0c7223 */ /* 0x000fc8000000000c */
[----:B------:R-:W-:-:S04]  /*14c0*/  FFMA R29, R3, R12, RZ ;  /* 0x0000000c031d7223 */ /* 0x000fc800000000ff */
[----:B------:R-:W-:-:S04]  /*14d0*/  FFMA R28, R32, R29, R3 ;  /* 0x0000001d201c7223 */ /* 0x000fc80000000003 */
[----:B------:R-:W-:-:S04]  /*14e0*/  FFMA R29, R12, R28, R29 ;  /* 0x0000001c0c1d7223 */ /* 0x000fc8000000001d */
[----:B------:R-:W-:-:S04]  /*14f0*/  FFMA R28, R32, R29, R3 ;  /* 0x0000001d201c7223 */ /* 0x000fc80000000003 */
[----:B------:R-:W-:-:S05]  /*1500*/  FFMA R3, R12, R28, R29 ;  /* 0x0000001c0c037223 */ /* 0x000fca000000001d */
[----:B------:R-:W-:-:S04]  /*1510*/  SHF.R.U32.HI R13, RZ, 0x17, R3 ;  /* 0x00000017ff0d7819 */ /* 0x000fc80000011603 */
[----:B------:R-:W-:-:S04]  /*1520*/  LOP3.LUT R13, R13, 0xff, RZ, 0xc0, !PT ;  /* 0x000000ff0d0d7812 */ /* 0x000fc800078ec0ff */
[----:B------:R-:W-:-:S05]  /*1530*/  IADD3 R31, PT, PT, R13, R30, RZ ;  /* 0x0000001e0d1f7210 */ /* 0x000fca0007ffe0ff */
[----:B------:R-:W-:-:S05]  /*1540*/  VIADD R13, R31, 0xffffffff ;  /* 0xffffffff1f0d7836 */ /* 0x000fca0000000000 */
[----:B------:R-:W-:-:S13]  /*1550*/  ISETP.GE.U32.AND P1, PT, R13, 0xfe, PT ;  /* 0x000000fe0d00780c */ /* 0x000fda0003f26070 */
[----:B------:R-:W-:Y:S05]  /*1560*/  @!P1 BRA `(.L_x_15) ;  /* 0x0000000000809947 */ /* 0x000fea0003800000 */
[----:B------:R-:W-:-:S13]  /*1570*/  ISETP.GT.AND P1, PT, R31, 0xfe, PT ;  /* 0x000000fe1f00780c */ /* 0x000fda0003f24270 */
[----:B------:R-:W-:Y:S05]  /*1580*/  @P1 BRA `(.L_x_16) ;  /* 0x00000000006c1947 */ /* 0x000fea0003800000 */
[----:B------:R-:W-:-:S13]  /*1590*/  ISETP.GE.AND P1, PT, R31, 0x1, PT ;  /* 0x000000011f00780c */ /* 0x000fda0003f26270 */
[----:B------:R-:W-:Y:S05]  /*15a0*/  @P1 BRA `(.L_x_17) ;  /* 0x0000000000741947 */ /* 0x000fea0003800000 */
[----:B------:R-:W-:Y:S02]  /*15b0*/  ISETP.GE.AND P1, PT, R31, -0x18, PT ;  /* 0xffffffe81f00780c */ /* 0x000fe40003f26270 */
[----:B------:R-:W-:-:S11]  /*15c0*/  LOP3.LUT R3, R3, 0x80000000, RZ, 0xc0, !PT ;  /* 0x8000000003037812 */ /* 0x000fd600078ec0ff */
[----:B------:R-:W-:Y:S05]  /*15d0*/  @!P1 BRA `(.L_x_17) ;  /* 0x0000000000689947 */ /* 0x000fea0003800000 */
[CCC-:B------:R-:W-:Y:S01]  /*15e0*/  FFMA.RZ R13, R12.reuse, R28.reuse, R29.reuse ;  /* 0x0000001c0c0d7223 */ /* 0x1c0fe2000000c01d */
[C---:B------:R-:W-:Y:S02]  /*15f0*/  ISETP.NE.AND P3, PT, R31.reuse, RZ, PT ;  /* 0x000000ff1f00720c */ /* 0x040fe40003f65270 */
[----:B------:R-:W-:Y:S02]  /*1600*/  ISETP.NE.AND P2, PT, R31, RZ, PT ;  /* 0x000000ff1f00720c */ /* 0x000fe40003f45270 */
[----:B------:R-:W-:Y:S01]  /*1610*/  LOP3.LUT R15, R13, 0x7fffff, RZ, 0xc0, !PT ;  /* 0x007fffff0d0f7812 */ /* 0x000fe200078ec0ff */
[CCC-:B------:R-:W-:Y:S01]  /*1620*/  FFMA.RP R13, R12.reuse, R28.reuse, R29.reuse ;  /* 0x0000001c0c0d7223 */ /* 0x1c0fe2000000801d */
[----:B------:R-:W-:Y:S01]  /*1630*/  FFMA.RM R12, R12, R28, R29 ;  /* 0x0000001c0c0c7223 */ /* 0x000fe2000000401d */
[----:B------:R-:W-:Y:S01]  /*1640*/  VIADD R28, R31, 0x20 ;  /* 0x000000201f1c7836 */ /* 0x000fe20000000000 */
[----:B------:R-:W-:Y:S02]  /*1650*/  LOP3.LUT R15, R15, 0x800000, RZ, 0xfc, !PT ;  /* 0x008000000f0f7812 */ /* 0x000fe400078efcff */
[----:B------:R-:W-:-:S02]  /*1660*/  IADD3 R29, PT, PT, -R31, RZ, RZ ;  /* 0x000000ff1f1d7210 */ /* 0x000fc40007ffe1ff */
[----:B------:R-:W-:Y:S02]  /*1670*/  SHF.L.U32 R28, R15, R28, RZ ;  /* 0x0000001c0f1c7219 */ /* 0x000fe400000006ff */
[----:B------:R-:W-:Y:S02]  /*1680*/  FSETP.NEU.FTZ.AND P1, PT, R13, R12, PT ;  /* 0x0000000c0d00720b */ /* 0x000fe40003f3d000 */
[----:B------:R-:W-:Y:S02]  /*1690*/  SEL R12, R29, RZ, P3 ;  /* 0x000000ff1d0c7207 */ /* 0x000fe40001800000 */
[----:B------:R-:W-:Y:S02]  /*16a0*/  ISETP.NE.AND P2, PT, R28, RZ, P2 ;  /* 0x000000ff1c00720c */ /* 0x000fe40001745270 */
[----:B------:R-:W-:Y:S02]  /*16b0*/  SHF.R.U32.HI R12, RZ, R12, R15 ;  /* 0x0000000cff0c7219 */ /* 0x000fe4000001160f */
[----:B------:R-:W-:-:S02]  /*16c0*/  PLOP3.LUT P1, PT, P1, P2, PT, 0xf8, 0x8f ;  /* 0x00000000008f781c */ /* 0x000fc40000f25f70 */
[----:B------:R-:W-:Y:S02]  /*16d0*/  SHF.R.U32.HI R28, RZ, 0x1, R12 ;  /* 0x00000001ff1c7819 */ /* 0x000fe4000001160c */
[----:B------:R-:W-:-:S04]  /*16e0*/  SEL R13, RZ, 0x1, !P1 ;  /* 0x00000001ff0d7807 */ /* 0x000fc80004800000 */
[----:B------:R-:W-:-:S04]  /*16f0*/  LOP3.LUT R13, R13, 0x1, R28, 0xf8, !PT ;  /* 0x000000010d0d7812 */ /* 0x000fc800078ef81c */
[----:B------:R-:W-:-:S05]  /*1700*/  LOP3.LUT R13, R13, R12, RZ, 0xc0, !PT ;  /* 0x0000000c0d0d7212 */ /* 0x000fca00078ec0ff */
[----:B------:R-:W-:-:S05]  /*1710*/  IMAD.IADD R28, R28, 0x1, R13 ;  /* 0x000000011c1c7824 */ /* 0x000fca00078e020d */
[----:B------:R-:W-:Y:S01]  /*1720*/  LOP3.LUT R3, R28, R3, RZ, 0xfc, !PT ;  /* 0x000000031c037212 */ /* 0x000fe200078efcff */
[----:B------:R-:W-:Y:S06]  /*1730*/  BRA `(.L_x_17) ;  /* 0x0000000000107947 */ /* 0x000fec0003800000 */
.L_x_16:
[----:B------:R-:W-:-:S04]  /*1740*/  LOP3.LUT R3, R3, 0x80000000, RZ, 0xc0, !PT ;  /* 0x8000000003037812 */ /* 0x000fc800078ec0ff */
[----:B------:R-:W-:Y:S01]  /*1750*/  LOP3.LUT R3, R3, 0x7f800000, RZ, 0xfc, !PT ;  /* 0x7f80000003037812 */ /* 0x000fe200078efcff */
[----:B------:R-:W-:Y:S06]  /*1760*/  BRA `(.L_x_17) ;  /* 0x0000000000047947 */ /* 0x000fec0003800000 */
.L_x_15:
[----:B------:R-:W-:-:S07]  /*1770*/  IMAD R3, R30, 0x800000, R3 ;  /* 0x008000001e037824 */ /* 0x000fce00078e0203 */
.L_x_17:
[----:B------:R-:W-:Y:S05]  /*1780*/  BSYNC.RECONVERGENT B3 ;  /* 0x0000000000037941 */ /* 0x000fea0003800200 */
.L_x_14:
[----:B------:R-:W-:Y:S05]  /*1790*/  BRA `(.L_x_18) ;  /* 0x0000000000207947 */ /* 0x000fea0003800000 */
.L_x_13:
[----:B------:R-:W-:-:S04]  /*17a0*/  LOP3.LUT R3, R31, 0x80000000, R28, 0x48, !PT ;  /* 0x800000001f037812 */ /* 0x000fc800078e481c */
[----:B------:R-:W-:Y:S01]  /*17b0*/  LOP3.LUT R3, R3, 0x7f800000, RZ, 0xfc, !PT ;  /* 0x7f80000003037812 */ /* 0x000fe200078efcff */
[----:B------:R-:W-:Y:S06]  /*17c0*/  BRA `(.L_x_18) ;  /* 0x0000000000147947 */ /* 0x000fec0003800000 */
.L_x_12:
[----:B------:R-:W-:Y:S01]  /*17d0*/  LOP3.LUT R3, R31, 0x80000000, R28, 0x48, !PT ;  /* 0x800000001f037812 */ /* 0x000fe200078e481c */
[----:B------:R-:W-:Y:S06]  /*17e0*/  BRA `(.L_x_18) ;  /* 0x00000000000c7947 */ /* 0x000fec0003800000 */
.L_x_11:
[----:B------:R-:W0:Y:S01]  /*17f0*/  MUFU.RSQ R3, -QNAN ;  /* 0xffc0000000037908 */ /* 0x000e220000001400 */
[----:B------:R-:W-:Y:S05]  /*1800*/  BRA `(.L_x_18) ;  /* 0x0000000000047947 */ /* 0x000fea0003800000 */
.L_x_10:
[----:B------:R-:W-:-:S07]  /*1810*/  FADD.FTZ R3, R3, R12 ;  /* 0x0000000c03037221 */ /* 0x000fce0000010000 */
.L_x_18:
[----:B------:R-:W-:Y:S05]  /*1820*/  BSYNC.RECONVERGENT B2 ;  /* 0x0000000000027941 */ /* 0x000fea0003800200 */
.L_x_8:
[----:B------:R-:W-:Y:S01]  /*1830*/  MOV R12, R14 ;  /* 0x0000000e000c7202 */ /* 0x000fe20000000f00 */
[----:B------:R-:W-:-:S04]  /*1840*/  IMAD.MOV.U32 R13, RZ, RZ, 0x0 ;  /* 0x00000000ff0d7424 */ /* 0x000fc800078e00ff */
[----:B0-----:R-:W-:Y:S05]  /*1850*/  RET.REL.NODEC R12 `(_Z13cos_distance2PfS_S_Pij) ;  /* 0xffffffe40ce87950 */ /* 0x001fea0003c3ffff */
.L_x_19:
[----:B------:R-:W-:-:S00]  /*1860*/  BRA `(.L_x_19) ;  /* 0xfffffffc00fc7947 */ /* 0x000fc0000383ffff */
[----:B------:R-:W-:-:S00]  /*1870*/  NOP ;  /* 0x0000000000007918 */ /* 0x000fc00000000000 */
        /* <DEDUP_REMOVED lines=8> */
.L_x_67:


//--------------------- .text._Z12cos_distancePfS_Pij --------------------------
	.section	.text._Z12cos_distancePfS_Pij,"ax",@progbits
	.align	128
        .global         _Z12cos_distancePfS_Pij
        .type           _Z12cos_distancePfS_Pij,@function
        .size           _Z12cos_distancePfS_Pij,(.L_x_68 - _Z12cos_distancePfS_Pij)
        .other          _Z12cos_distancePfS_Pij,@"STO_CUDA_ENTRY STV_DEFAULT"
_Z12cos_distancePfS_Pij:
.text._Z12cos_distancePfS_Pij:
        /* <DEDUP_REMOVED lines=8> */
[----:B-1----:R-:W-:-:S06]  /*0080*/  IMAD.WIDE R6, R5, 0x4, R6 ;  /* 0x0000000405067825 */ /* 0x002fcc00078e0206 */
        /* <DEDUP_REMOVED lines=10> */
[----:B------:R-:W-:-:S02]  /*0130*/  ISETP.GT.U32.AND P1, PT, R26, 0x8b, PT ;  /* 0x0000008b1a00780c */ /* 0x000fc40003f24070 */
[C---:B------:R-:W-:Y:S02]  /*0140*/  ISETP.GT.U32.AND P2, PT, R26.reuse, 0x6b, PT ;  /* 0x0000006b1a00780c */ /* 0x040fe40003f44070 */
[----:B------:R-:W-:Y:S01]  /*0150*/  ISETP.GT.U32.AND P3, PT, R26, 0x4b, PT ;  /* 0x0000004b1a00780c */ /* 0x000fe20003f64070 */
[----:B------:R-:W0:Y:S01]  /*0160*/  @!P5 LDC.64 R20, c[0x0][0x380] ;  /* 0x0000e000ff14db82 */ /* 0x000e220000000a00 */
[C---:B------:R-:W-:Y:S02]  /*0170*/  @!P5 VIADD R25, R27.reuse, 0x40 ;  /* 0x000000401b19d836 */ /* 0x040fe40000000000 */
[----:B------:R-:W-:-:S05]  /*0180*/  @!P4 VIADD R19, R27, 0x20 ;  /* 0x000000201b13c836 */ /* 0x000fca0000000000 */
[----:B------:R-:W1:Y:S08]  /*0190*/  @!P4 LDC.64 R22, c[0x0][0x380] ;  /* 0x0000e000ff16cb82 */ /* 0x000e700000000a00 */
[----:B------:R-:W2:Y:S08]  /*01a0*/  @!P6 LDC.64 R14, c[0x0][0x380] ;  /* 0x0000e000ff0eeb82 */ /* 0x000eb00000000a00 */
[----:B------:R-:W3:Y:S01]  /*01b0*/  @!P0 LDC.64 R16, c[0x0][0x380] ;  /* 0x0000e000ff108b82 */ /* 0x000ee20000000a00 */
[----:B0-----:R-:W-:-:S04]  /*01c0*/  @!P5 IMAD.WIDE.U32 R20, R25, 0x4, R20 ;  /* 0x000000041914d825 */ /* 0x001fc800078e0014 */
[----:B------:R-:W-:Y:S01]  /*01d0*/  @!P6 VIADD R25, R27, 0x60 ;  /* 0x000000601b19e836 */ /* 0x000fe20000000000 */
[----:B------:R0:W5:Y:S01]  /*01e0*/  @!P5 LDG.E R2, desc[UR8][R20.64] ;  /* 0x000000081402d981 */ /* 0x000162000c1e1900 */
[----:B-1----:R-:W-:Y:S01]  /*01f0*/  @!P4 IMAD.WIDE.U32 R22, R19, 0x4, R22 ;  /* 0x000000041316c825 */ /* 0x002fe200078e0016 */
[C---:B------:R-:W-:Y:S01]  /*0200*/  ISETP.GT.U32.AND P5, PT, R26.reuse, 0x2b, PT ;  /* 0x0000002b1a00780c */ /* 0x040fe20003fa4070 */
[----:B------:R-:W1:Y:S03]  /*0210*/  @!P1 LDC.64 R18, c[0x0][0x380] ;  /* 0x0000e000ff129b82 */ /* 0x000e660000000a00 */
[----:B------:R4:W5:Y:S01]  /*0220*/  @!P4 LDG.E R3, desc[UR8][R22.64] ;  /* 0x000000081603c981 */ /* 0x000962000c1e1900 */
[----:B--2---:R-:W-:Y:S01]  /*0230*/  @!P6 IMAD.WIDE.U32 R24, R25, 0x4, R14 ;  /* 0x000000041918e825 */ /* 0x004fe200078e000e */
[----:B------:R-:W-:-:S03]  /*0240*/  ISETP.GT.U32.AND P4, PT, R26, 0x12b, PT ;  /* 0x0000012b1a00780c */ /* 0x000fc60003f84070 */
[----:B------:R-:W2:Y:S01]  /*0250*/  @!P2 LDC.64 R14, c[0x0][0x380] ;  /* 0x0000e000ff0eab82 */ /* 0x000ea20000000a00 */
[----:B------:R4:W5:Y:S01]  /*0260*/  @!P6 LDG.E R0, desc[UR8][R24.64] ;  /* 0x000000081800e981 */ /* 0x000962000c1e1900 */
[----:B------:R-:W-:Y:S01]  /*0270*/  ISETP.GT.U32.AND P6, PT, R26, 0xb, PT ;  /* 0x0000000b1a00780c */ /* 0x000fe20003fc4070 */
[----:B------:R-:W-:-:S05]  /*0280*/  @!P0 VIADD R29, R27, 0x80 ;  /* 0x000000801b1d8836 */ /* 0x000fca0000000000 */
[----:B0-----:R-:W0:Y:S01]  /*0290*/  @!P5 LDC.64 R20, c[0x0][0x380] ;  /* 0x0000e000ff14db82 */ /* 0x001e220000000a00 */
[----:B---3--:R-:W-:-:S04]  /*02a0*/  @!P0 IMAD.WIDE.U32 R28, R29, 0x4, R16 ;  /* 0x000000041d1c8825 */ /* 0x008fc800078e0010 */
[----:B------:R-:W-:Y:S01]  /*02b0*/  @!P1 VIADD R31, R27, 0xa0 ;  /* 0x000000a01b1f9836 */ /* 0x000fe20000000000 */
[----:B------:R3:W5:Y:S02]  /*02c0*/  @!P0 LDG.E R7, desc[UR8][R28.64] ;  /* 0x000000081c078981 */ /* 0x000764000c1e1900 */
[----:B------:R-:W0:Y:S08]  /*02d0*/  @!P3 LDC.64 R16, c[0x0][0x380] ;  /* 0x0000e000ff10bb82 */ /* 0x000e300000000a00 */
[----:B----4-:R-:W4:Y:S08]  /*02e0*/  @!P4 LDC.64 R22, c[0x0][0x380] ;  /* 0x0000e000ff16cb82 */ /* 0x010f300000000a00 */
[----:B------:R-:W4:Y:S01]  /*02f0*/  @!P6 LDC.64 R24, c[0x0][0x380] ;  /* 0x0000e000ff18eb82 */ /* 0x000f220000000a00 */
[----:B-1----:R-:W-:-:S04]  /*0300*/  @!P1 IMAD.WIDE.U32 R18, R31, 0x4, R18 ;  /* 0x000000041f129825 */ /* 0x002fc800078e0012 */
[C---:B------:R-:W-:Y:S01]  /*0310*/  @!P2 VIADD R31, R27.reuse, 0xc0 ;  /* 0x000000c01b1fa836 */ /* 0x040fe20000000000 */
[----:B------:R1:W5:Y:S01]  /*0320*/  @!P1 LDG.E R8, desc[UR8][R18.64] ;  /* 0x0000000812089981 */ /* 0x000362000c1e1900 */
[----:B------:R-:W-:Y:S02]  /*0330*/  @!P3 VIADD R33, R27, 0xe0 ;  /* 0x000000e01b21b836 */ /* 0x000fe40000000000 */
[----:B--2---:R-:W-:-:S04]  /*0340*/  @!P2 IMAD.WIDE.U32 R14, R31, 0x4, R14 ;  /* 0x000000041f0ea825 */ /* 0x004fc800078e000e */
[C---:B------:R-:W-:Y:S01]  /*0350*/  @!P5 VIADD R31, R27.reuse, 0x100 ;  /* 0x000001001b1fd836 */ /* 0x040fe20000000000 */
[----:B------:R1:W5:Y:S01]  /*0360*/  @!P2 LDG.E R9, desc[UR8][R14.64] ;  /* 0x000000080e09a981 */ /* 0x000362000c1e1900 */
[----:B---3--:R-:W-:Y:S02]  /*0370*/  @!P6 VIADD R29, R27, 0x120 ;  /* 0x000001201b1de836 */ /* 0x008fe40000000000 */
[----:B0-----:R-:W-:-:S04]  /*0380*/  @!P3 IMAD.WIDE.U32 R16, R33, 0x4, R16 ;  /* 0x000000042110b825 */ /* 0x001fc800078e0010 */
[----:B------:R-:W-:Y:S01]  /*0390*/  @!P5 IMAD.WIDE.U32 R20, R31, 0x4, R20 ;  /* 0x000000041f14d825 */ /* 0x000fe200078e0014 */
[----:B------:R1:W5:Y:S03]  /*03a0*/  @!P3 LDG.E R10, desc[UR8][R16.64] ;  /* 0x00000008100ab981 */ /* 0x000366000c1e1900 */
[----:B----4-:R-:W-:Y:S01]  /*03b0*/  @!P4 IMAD.WIDE.U32 R22, R27, 0x4, R22 ;  /* 0x000000041b16c825 */ /* 0x010fe200078e0016 */
[----:B------:R1:W5:Y:S03]  /*03c0*/  @!P5 LDG.E R11, desc[UR8][R20.64] ;  /* 0x00000008140bd981 */ /* 0x000366000c1e1900 */
[----:B------:R-:W-:Y:S01]  /*03d0*/  @!P6 IMAD.WIDE.U32 R24, R29, 0x4, R24 ;  /* 0x000000041d18e825 */ /* 0x000fe200078e0018 */
[----:B------:R1:W5:Y:S04]  /*03e0*/  @!P4 LDG.E R12, desc[UR8][R22.64] ;  /* 0x00000008160cc981 */ /* 0x000368000c1e1900 */
[----:B------:R1:W5:Y:S02]  /*03f0*/  @!P6 LDG.E R13, desc[UR8][R24.64] ;  /* 0x00000008180de981 */ /* 0x000364000c1e1900 */
.L_x_21:
[----:B------:R-:W-:Y:S05]  /*0400*/  BSYNC.RECONVERGENT B0 ;  /* 0x0000000000007941 */ /* 0x000fea0003800200 */
.L_x_20:
[----:B------:R-:W-:Y:S01]  /*0410*/  BAR.SYNC.DEFER_BLOCKING 0x0 ;  /* 0x0000000000007b1d */ /* 0x000fe20000010000 */
[----:B------:R-:W-:Y:S01]  /*0420*/  UISETP.NE.AND UP0, UPT, UR7, URZ, UPT ;  /* 0x000000ff0700728c */ /* 0x000fe2000bf05270 */
[----:B-1----:R-:W-:-:S04]  /*0430*/  IMAD.MOV.U32 R15, RZ, RZ, -0x1 ;  /* 0xffffffffff0f7424 */ /* 0x002fc800078e00ff */
[----:B------:R-:W0:Y:S04]  /*0440*/  LDCU.64 UR10, c[0x0][0x388] ;  /* 0x00007100ff0a77ac */ /* 0x000e280008000a00 */
[----:B------:R-:W-:Y:S05]  /*0450*/  BRA.U !UP0, `(.L_x_22) ;  /* 0x0000000908587547 */ /* 0x000fea000b800000 */
[----:B------:R-:W1:Y:S01]  /*0460*/  S2R R25, SR_TID.X ;  /* 0x0000000000197919 */ /* 0x000e620000002100 */
[----:B------:R-:W2:Y:S01]  /*0470*/  S2UR UR6, SR_CgaCtaId ;  /* 0x00000000000679c3 */ /* 0x000ea20000008800 */
[----:B------:R-:W-:Y:S01]  /*0480*/  UMOV UR4, 0x400 ;  /* 0x0000040000047882 */ /* 0x000fe20000000000 */
[----:B------:R-:W-:Y:S01]  /*0490*/  ISETP.GE.U32.AND P0, PT, R5, UR7, PT ;  /* 0x0000000705007c0c */ /* 0x000fe2000bf06070 */
[----:B------:R-:W-:Y:S01]  /*04a0*/  UIADD3 UR5, UPT, UPT, UR4, 0x4b4, URZ ;  /* 0x000004b404057890 */ /* 0x000fe2000fffe0ff */
[----:B------:R-:W-:Y:S01]  /*04b0*/  IMAD.MOV.U32 R20, RZ, RZ, RZ ;  /* 0x000000ffff147224 */ /* 0x000fe200078e00ff */
[----:B------:R-:W-:Y:S02]  /*04c0*/  UIADD3 UR4, UPT, UPT, UR4, 0x4, URZ ;  /* 0x0000000404047890 */ /* 0x000fe4000fffe0ff */
[----:B--2---:R-:W-:Y:S02]  /*04d0*/  ULEA UR5, UR6, UR5, 0x18 ;  /* 0x0000000506057291 */ /* 0x004fe4000f8ec0ff */
[----:B------:R-:W-:-:S02]  /*04e0*/  ULEA UR4, UR6, UR4, 0x18 ;  /* 0x0000000406047291 */ /* 0x000fc4000f8ec0ff */
[----:B------:R-:W-:Y:S02]  /*04f0*/  UIADD3 UR6, UPT, UPT, -UR7, URZ, URZ ;  /* 0x000000ff07067290 */ /* 0x000fe4000fffe1ff */
[C---:B------:R-:W-:Y:S02]  /*0500*/  LEA R22, R4.reuse, UR5, 0x7 ;  /* 0x0000000504167c11 */ /* 0x040fe4000f8e38ff */
[----:B-1----:R-:W-:Y:S02]  /*0510*/  LEA R23, R4, R25, 0x5 ;  /* 0x0000001904177211 */ /* 0x002fe400078e28ff */
[C---:B------:R-:W-:Y:S01]  /*0520*/  ISETP.EQ.AND P0, PT, R25.reuse, RZ, !P0 ;  /* 0x000000ff1900720c */ /* 0x040fe20004702270 */
[C---:B------:R-:W-:Y:S01]  /*0530*/  IMAD R18, R25.reuse, 0x4, R22 ;  /* 0x0000000419127824 */ /* 0x040fe200078e0216 */
[----:B------:R-:W-:Y:S01]  /*0540*/  LEA R19, R25, UR4, 0x2 ;  /* 0x0000000419137c11 */ /* 0x000fe2000f8e10ff */
[----:B------:R-:W-:-:S10]  /*0550*/  IMAD.MOV.U32 R21, RZ, RZ, R23 ;  /* 0x000000ffff157224 */ /* 0x000fd400078e0017 */
.L_x_27:
[----:B------:R-:W-:Y:S01]  /*0560*/  ISETP.GT.U32.AND P2, PT, R23, 0x12b, PT ;  /* 0x0000012b1700780c */ /* 0x000fe20003f44070 */
[----:B0-----:R-:W-:Y:S01]  /*0570*/  IMAD.U32 R14, RZ, RZ, UR10 ;  /* 0x0000000aff0e7e24 */ /* 0x001fe2000f8e00ff */
[----:B------:R-:W-:Y:S01]  /*0580*/  LOP3.LUT P1, RZ, R4, R25, RZ, 0xfc, !PT ;  /* 0x0000001904ff7212 */ /* 0x000fe2000782fcff */
[----:B------:R-:W-:-:S10]  /*0590*/  IMAD.U32 R15, RZ, RZ, UR11 ;  /* 0x0000000bff0f7e24 */ /* 0x000fd4000f8e00ff */
[----:B------:R-:W0:Y:S02]  /*05a0*/  @!P2 LDC.64 R16, c[0x0][0x380] ;  /* 0x0000e000ff10ab82 */ /* 0x000e240000000a00 */
[----:B------:R-:W2:Y:S01]  /*05b0*/  @!P1 LDG.E R14, desc[UR8][R14.64] ;  /* 0x000000080e0e9981 */ /* 0x000ea2000c1e1900 */
[----:B0-----:R-:W-:-:S06]  /*05c0*/  @!P2 IMAD.WIDE.U32 R16, R21, 0x4, R16 ;  /* 0x000000041510a825 */ /* 0x001fcc00078e0010 */
[----:B------:R-:W3:Y:S01]  /*05d0*/  @!P2 LDG.E R16, desc[UR8][R16.64] ;  /* 0x000000081010a981 */ /* 0x000ee2000c1e1900 */
[----:B------:R-:W0:Y:S01]  /*05e0*/  @!P2 S2R R27, SR_CgaCtaId ;  /* 0x00000000001ba919 */ /* 0x000e220000008800 */
[----:B------:R-:W1:Y:S01]  /*05f0*/  @!P1 S2R R24, SR_CgaCtaId ;  /* 0x0000000000189919 */ /* 0x000e620000008800 */
[----:B------:R-:W-:-:S05]  /*0600*/  @!P2 MOV R26, 0x400 ;  /* 0x00000400001aa802 */ /* 0x000fca0000000f00 */
[----:B------:R-:W-:Y:S01]  /*0610*/  @!P2 VIADD R26, R26, 0x4 ;  /* 0x000000041a1aa836 */ /* 0x000fe20000000000 */
[----:B------:R-:W-:Y:S04]  /*0620*/  STS [R18], RZ ;  /* 0x000000ff12007388 */ /* 0x000fe80000000800 */
[----:B0-----:R-:W-:Y:S02]  /*0630*/  @!P2 LEA R26, R27, R26, 0x18 ;  /* 0x0000001a1b1aa211 */ /* 0x001fe400078ec0ff */
[----:B------:R-:W-:-:S03]  /*0640*/  @!P1 MOV R27, 0x400 ;  /* 0x00000400001b9802 */ /* 0x000fc60000000f00 */
[----:B------:R-:W-:Y:S01]  /*0650*/  @!P2 IMAD R29, R23, 0x4, R26 ;  /* 0x00000004171da824 */ /* 0x000fe200078e021a */
[----:B-1----:R-:W-:Y:S02]  /*0660*/  @!P1 LEA R27, R24, R27, 0x18 ;  /* 0x0000001b181b9211 */ /* 0x002fe400078ec0ff */
[----:B------:R-:W-:-:S03]  /*0670*/  ISETP.GT.U32.AND P3, PT, R25, 0x12b, PT ;  /* 0x0000012b1900780c */ /* 0x000fc60003f64070 */
[----:B--2---:R-:W-:Y:S04]  /*0680*/  @!P1 STS [R27], R14 ;  /* 0x0000000e1b009388 */ /* 0x004fe80000000800 */
[----:B---3--:R-:W-:Y:S01]  /*0690*/  @!P2 STS [R29], R16 ;  /* 0x000000101d00a388 */ /* 0x008fe20000000800 */
[----:B------:R-:W-:Y:S06]  /*06a0*/  BAR.SYNC.DEFER_BLOCKING 0x0 ;  /* 0x0000000000007b1d */ /* 0x000fec0000010000 */
[----:B------:R-:W-:Y:S04]  /*06b0*/  @!P3 LDS R15, [R19] ;  /* 0x00000000130fb984 */ /* 0x000fe80000000800 */
[----:B------:R-:W0:Y:S01]  /*06c0*/  @!P3 LDS R17, [R18] ;  /* 0x000000001211b984 */ /* 0x000e220000000800 */
[----:B------:R-:W-:Y:S01]  /*06d0*/  ISETP.GT.U32.AND P1, PT, R25, 0x10b, PT ;  /* 0x0000010b1900780c */ /* 0x000fe20003f24070 */
[----:B0----5:R-:W-:-:S05]  /*06e0*/  @!P3 FFMA R15, R12, R15, R17 ;  /* 0x0000000f0c0fb223 */ /* 0x021fca0000000011 */
[----:B------:R-:W-:Y:S07]  /*06f0*/  @!P3 STS [R18], R15 ;  /* 0x0000000f1200b388 */ /* 0x000fee0000000800 */
[----:B------:R-:W-:Y:S04]  /*0700*/  @!P1 LDS R24, [R19+0x80] ;  /* 0x0000800013189984 */ /* 0x000fe80000000800 */
[----:B------:R-:W0:Y:S01]  /*0710*/  @!P1 LDS R26, [R18] ;  /* 0x00000000121a9984 */ /* 0x000e220000000800 */
[----:B------:R-:W-:Y:S01]  /*0720*/  ISETP.GT.U32.AND P2, PT, R25, 0xeb, PT ;  /* 0x000000eb1900780c */ /* 0x000fe20003f44070 */
[----:B0-----:R-:W-:-:S05]  /*0730*/  @!P1 FFMA R17, R3, R24, R26 ;  /* 0x0000001803119223 */ /* 0x001fca000000001a */
        /* <DEDUP_REMOVED lines=40> */
[----:B------:R-:W-:Y:S01]  /*09c0*/  @!P3 STS [R18], R15 ;  /* 0x0000000f1200b388 */ /* 0x000fe20000000800 */
[----:B------:R-:W-:Y:S06]  /*09d0*/  BAR.SYNC.DEFER_BLOCKING 0x0 ;  /* 0x0000000000007b1d */ /* 0x000fec0000010000 */
[----:B------:R-:W-:Y:S04]  /*09e0*/  @!P1 LDS R14, [R18+0x40] ;  /* 0x00004000120e9984 */ /* 0x000fe80000000800 */
[----:B------:R-:W0:Y:S01]  /*09f0*/  @!P1 LDS R17, [R18] ;  /* 0x0000000012119984 */ /* 0x000e220000000800 */
[----:B------:R-:W-:Y:S01]  /*0a00*/  ISETP.GT.U32.AND P2, PT, R25, 0x7, PT ;  /* 0x000000071900780c */ /* 0x000fe20003f44070 */
[----:B0-----:R-:W-:-:S05]  /*0a10*/  @!P1 FADD R17, R14, R17 ;  /* 0x000000110e119221 */ /* 0x001fca0000000000 */
        /* <DEDUP_REMOVED lines=16> */
[----:B------:R-:W-:Y:S01]  /*0b20*/  ISETP.NE.AND P1, PT, R25, RZ, PT ;  /* 0x000000ff1900720c */ /* 0x000fe20003f25270 */
[----:B0-----:R-:W-:-:S05]  /*0b30*/  @!P2 FADD R17, R14, R17 ;  /* 0x000000110e11a221 */ /* 0x001fca0000000000 */
[----:B------:R-:W-:Y:S01]  /*0b40*/  @!P2 STS [R18], R17 ;  /* 0x000000111200a388 */ /* 0x000fe20000000800 */
[----:B------:R-:W-:Y:S06]  /*0b50*/  BAR.SYNC.DEFER_BLOCKING 0x0 ;  /* 0x0000000000007b1d */ /* 0x000fec0000010000 */
[----:B------:R-:W-:Y:S04]  /*0b60*/  @!P1 LDS R14, [R22+0x4] ;  /* 0x00000400160e9984 */ /* 0x000fe80000000800 */
[----:B------:R-:W0:Y:S01]  /*0b70*/  @!P1 LDS R27, [R22] ;  /* 0x00000000161b9984 */ /* 0x000e220000000800 */
[----:B------:R-:W-:Y:S01]  /*0b80*/  UIADD3 UR6, UPT, UPT, UR6, 0x1, URZ ;  /* 0x0000000106067890 */ /* 0x000fe2000fffe0ff */
[----:B------:R-:W-:Y:S03]  /*0b90*/  BSSY.RECONVERGENT B0, `(.L_x_23) ;  /* 0x000001d000007945 */ /* 0x000fe60003800200 */
[----:B------:R-:W-:Y:S01]  /*0ba0*/  UISETP.NE.AND UP1, UPT, UR6, URZ, UPT ;  /* 0x000000ff0600728c */ /* 0x000fe2000bf25270 */
[----:B0-----:R-:W-:-:S05]  /*0bb0*/  @!P1 FADD R27, R14, R27 ;  /* 0x0000001b0e1b9221 */ /* 0x001fca0000000000 */
[----:B------:R0:W-:Y:S01]  /*0bc0*/  @!P1 STS [R22], R27 ;  /* 0x0000001b16009388 */ /* 0x0001e20000000800 */
[----:B------:R-:W-:Y:S06]  /*0bd0*/  BAR.SYNC.DEFER_BLOCKING 0x0 ;  /* 0x0000000000007b1d */ /* 0x000fec0000010000 */
[----:B------:R-:W-:Y:S05]  /*0be0*/  @!P0 BRA `(.L_x_24) ;  /* 0x00000000005c8947 */ /* 0x000fea0003800000 */
[----:B------:R-:W1:Y:S01]  /*0bf0*/  S2UR UR5, SR_CgaCtaId ;  /* 0x00000000000579c3 */ /* 0x000e620000008800 */
[----:B------:R-:W-:Y:S01]  /*0c00*/  UMOV UR4, 0x400 ;  /* 0x0000040000047882 */ /* 0x000fe20000000000 */
[----:B------:R-:W-:Y:S01]  /*0c10*/  LDS R14, [R22] ;  /* 0x00000000160e7984 */ /* 0x000fe20000000800 */
[----:B------:R-:W-:Y:S01]  /*0c20*/  BSSY.RECONVERGENT B1, `(.L_x_25) ;  /* 0x0000010000017945 */ /* 0x000fe20003800200 */
[----:B-1----:R-:W-:-:S09]  /*0c30*/  ULEA UR4, UR5, UR4, 0x18 ;  /* 0x0000000405047291 */ /* 0x002fd2000f8ec0ff */
[----:B------:R-:W1:Y:S02]  /*0c40*/  LDS R15, [UR4] ;  /* 0x00000004ff0f7984 */ /* 0x000e640008000800 */
[----:B-1----:R-:W-:-:S04]  /*0c50*/  FMUL R15, R6, R15 ;  /* 0x0000000f060f7220 */ /* 0x002fc80000400000 */
[----:B------:R-:W1:Y:S08]  /*0c60*/  MUFU.RCP R16, R15 ;  /* 0x0000000f00107308 */ /* 0x000e700000001000 */
[----:B------:R-:W2:Y:S01]  /*0c70*/  FCHK P1, R14, R15 ;  /* 0x0000000f0e007302 */ /* 0x000ea20000020000 */
[----:B-1----:R-:W-:-:S04]  /*0c80*/  FFMA R17, -R15, R16, 1 ;  /* 0x3f8000000f117423 */ /* 0x002fc80000000110 */
[----:B------:R-:W-:-:S04]  /*0c90*/  FFMA R17, R16, R17, R16 ;  /* 0x0000001110117223 */ /* 0x000fc80000000010 */
[----:B------:R-:W-:-:S04]  /*0ca0*/  FFMA R16, R14, R17, RZ ;  /* 0x000000110e107223 */ /* 0x000fc800000000ff */
[----:B------:R-:W-:-:S04]  /*0cb0*/  FFMA R24, -R15, R16, R14 ;  /* 0x000000100f187223 */ /* 0x000fc8000000010e */
[----:B------:R-:W-:-:S05]  /*0cc0*/  FFMA R24, R17, R24, R16 ;  /* 0x0000001811187223 */ /* 0x000fca0000000010 */
[----:B------:R-:W-:Y:S01]  /*0cd0*/  FSETP.GT.AND P2, PT, R24, RZ, PT ;  /* 0x000000ff1800720b */ /* 0x000fe20003f44000 */
[----:B--2---:R-:W-:-:S12]  /*0ce0*/  @!P1 BRA `(.L_x_26) ;  /* 0x00000000000c9947 */ /* 0x004fd80003800000 */
[----:B------:R-:W-:-:S07]  /*0cf0*/  MOV R16, 0xd10 ;  /* 0x00000d1000107802 */ /* 0x000fce0000000f00 */
[----:B0-----:R-:W-:Y:S05]  /*0d00*/  CALL.REL.NOINC `($__internal_1_$__cuda_sm3x_div_rn_noftz_f32_slowpath) ;  /* 0x0000000000507944 */ /* 0x001fea0003c00000 */
[----:B------:R-:W-:-:S13]  /*0d10*/  FSETP.GT.AND P2, PT, R17, RZ, PT ;  /* 0x000000ff1100720b */ /* 0x000fda0003f44000 */
.L_x_26:
[----:B------:R-:W-:Y:S05]  /*0d20*/  BSYNC.RECONVERGENT B1 ;  /* 0x0000000000017941 */ /* 0x000fea0003800200 */
.L_x_25:
[C---:B------:R-:W-:Y:S01]  /*0d30*/  VIADD R14, R20.reuse, 0x1 ;  /* 0x00000001140e7836 */ /* 0x040fe20000000000 */
[----:B------:R-:W-:-:S05]  /*0d40*/  @!P2 IADD3 R14, PT, PT, R20, RZ, RZ ;  /* 0x000000ff140ea210 */ /* 0x000fca0007ffe0ff */
[----:B------:R-:W-:-:S07]  /*0d50*/  IMAD.MOV.U32 R20, RZ, RZ, R14 ;  /* 0x000000ffff147224 */ /* 0x000fce00078e000e */
.L_x_24:
[----:B------:R-:W-:Y:S05]  /*0d60*/  BSYNC.RECONVERGENT B0 ;  /* 0x0000000000007941 */ /* 0x000fea0003800200 */
.L_x_23:
[----:B------:R-:W-:Y:S01]  /*0d70*/  UIADD3 UR10, UP0, UPT, UR10, 0x4, URZ ;  /* 0x000000040a0a7890 */ /* 0x000fe2000ff1e0ff */
[----:B------:R-:W-:-:S03]  /*0d80*/  VIADD R21, R21, 0x12c ;  /* 0x0000012c15157836 */ /* 0x000fc60000000000 */
[----:B------:R-:W-:Y:S01]  /*0d90*/  UIADD3.X UR11, UPT, UPT, URZ, UR11, URZ, UP0, !UPT ;  /* 0x0000000bff0b7290 */ /* 0x000fe200087fe4ff */
[----:B------:R-:W-:Y:S11]  /*0da0*/  BRA.U UP1, `(.L_x_27) ;  /* 0xfffffff501ec7547 */ /* 0x000ff6000b83ffff */
[----:B------:R-:W-:-:S07]  /*0db0*/  VIADD R15, R20, 0xffffffff ;  /* 0xffffffff140f7836 */ /* 0x000fce0000000000 */
.L_x_22:
[----:B-----5:R-:W1:Y:S01]  /*0dc0*/  S2R R0, SR_TID.X ;  /* 0x0000000000007919 */ /* 0x020e620000002100 */
[----:B------:R-:W2:Y:S02]  /*0dd0*/  LDCU UR4, c[0x0][0x398] ;  /* 0x00007300ff0477ac */ /* 0x000ea40008000800 */
[----:B--2---:R-:W-:-:S04]  /*0de0*/  ISETP.GE.U32.AND P0, PT, R5, UR4, PT ;  /* 0x0000000405007c0c */ /* 0x004fc8000bf06070 */
[----:B-1----:R-:W-:-:S13]  /*0df0*/  ISETP.NE.OR P0, PT, R0, RZ, P0 ;  /* 0x000000ff0000720c */ /* 0x002fda0000705670 */
[----:B0-----:R-:W-:Y:S05]  /*0e00*/  @P0 EXIT ;  /* 0x000000000000094d */ /* 0x001fea0003800000 */
[----:B------:R-:W0:Y:S02]  /*0e10*/  LDC.64 R2, c[0x0][0x390] ;  /* 0x0000e400ff027b82 */ /* 0x000e240000000a00 */
[----:B0-----:R-:W-:-:S05]  /*0e20*/  IMAD.WIDE R2, R5, 0x4, R2 ;  /* 0x0000000405027825 */ /* 0x001fca00078e0202 */
[----:B------:R-:W-:Y:S01]  /*0e30*/  STG.E desc[UR8][R2.64], R15 ;  /* 0x0000000f02007986 */ /* 0x000fe2000c101908 */
[----:B------:R-:W-:Y:S05]  /*0e40*/  EXIT ;  /* 0x000000000000794d */ /* 0x000fea0003800000 */
        .weak           $__internal_1_$__cuda_sm3x_div_rn_noftz_f32_slowpath
        .type           $__internal_1_$__cuda_sm3x_div_rn_noftz_f32_slowpath,@function
        .size           $__internal_1_$__cuda_sm3x_div_rn_noftz_f32_slowpath,(.L_x_68 - $__internal_1_$__cuda_sm3x_div_rn_noftz_f32_slowpath)
$__internal_1_$__cuda_sm3x_div_rn_noftz_f32_slowpath:
[--C-:B------:R-:W-:Y:S01]  /*0e50*/  SHF.R.U32.HI R24, RZ, 0x17, R15.reuse ;  /* 0x00000017ff187819 */ /* 0x100fe2000001160f */
[----:B------:R-:W-:Y:S01]  /*0e60*/  BSSY.RECONVERGENT B2, `(.L_x_28) ;  /* 0x0000064000027945 */ /* 0x000fe20003800200 */
[--C-:B------:R-:W-:Y:S01]  /*0e70*/  SHF.R.U32.HI R17, RZ, 0x17, R14.reuse ;  /* 0x00000017ff117819 */ /* 0x100fe2000001160e */
[----:B------:R-:W-:Y:S01]  /*0e80*/  IMAD.MOV.U32 R27, RZ, RZ, R14 ;  /* 0x000000ffff1b7224 */ /* 0x000fe200078e000e */
[----:B------:R-:W-:Y:S01]  /*0e90*/  LOP3.LUT R24, R24, 0xff, RZ, 0xc0, !PT ;  /* 0x000000ff18187812 */ /* 0x000fe200078ec0ff */
[----:B------:R-:W-:Y:S01]  /*0ea0*/  IMAD.MOV.U32 R28, RZ, RZ, R15 ;  /* 0x000000ffff1c7224 */ /* 0x000fe200078e000f */
[----:B------:R-:W-:-:S03]  /*0eb0*/  LOP3.LUT R26, R17, 0xff, RZ, 0xc0, !PT ;  /* 0x000000ff111a7812 */ /* 0x000fc600078ec0ff */
        /* <DEDUP_REMOVED lines=29> */
.L_x_29:
[----:B------:R-:W-:Y:S01]  /*1090*/  LEA R15, R24, 0xc0800000, 0x17 ;  /* 0xc0800000180f7811 */ /* 0x000fe200078eb8ff */
[----:B------:R-:W-:Y:S01]  /*10a0*/  VIADD R26, R26, 0xffffff81 ;  /* 0xffffff811a1a7836 */ /* 0x000fe20000000000 */
[----:B------:R-:W-:Y:S03]  /*10b0*/  BSSY.RECONVERGENT B3, `(.L_x_34) ;  /* 0x0000035000037945 */ /* 0x000fe60003800200 */
[----:B------:R-:W-:Y:S02]  /*10c0*/  IMAD.IADD R28, R28, 0x1, -R15 ;  /* 0x000000011c1c7824 */ /* 0x000fe400078e0a0f */
[C---:B------:R-:W-:Y:S01]  /*10d0*/  IMAD R14, R26.reuse, -0x800000, R27 ;  /* 0xff8000001a0e7824 */ /* 0x040fe200078e021b */
[----:B------:R-:W-:Y:S01]  /*10e0*/  IADD3 R26, PT, PT, R26, 0x7f, -R24 ;  /* 0x0000007f1a1a7810 */ /* 0x000fe20007ffe818 */
[----:B------:R-:W0:Y:S01]  /*10f0*/  MUFU.RCP R15, R28 ;  /* 0x0000001c000f7308 */ /* 0x000e220000001000 */
[----:B------:R-:W-:-:S03]  /*1100*/  FADD.FTZ R29, -R28, -RZ ;  /* 0x800000ff1c1d7221 */ /* 0x000fc60000010100 */
[----:B------:R-:W-:Y:S02]  /*1110*/  IMAD.IADD R27, R26, 0x1, R17 ;  /* 0x000000011a1b7824 */ /* 0x000fe400078e0211 */
        /* <DEDUP_REMOVED lines=8> */
[----:B------:R-:W-:-:S05]  /*11a0*/  LOP3.LUT R17, R17, 0xff, RZ, 0xc0, !PT ;  /* 0x000000ff11117812 */ /* 0x000fca00078ec0ff */
[----:B------:R-:W-:-:S04]  /*11b0*/  IMAD.IADD R28, R17, 0x1, R27 ;  /* 0x00000001111c7824 */ /* 0x000fc800078e021b */
        /* <DEDUP_REMOVED lines=10> */
[CCC-:B------:R-:W-:Y:S01]  /*1260*/  FFMA.RP R17, R15.reuse, R29.reuse, R26.reuse ;  /* 0x0000001d0f117223 */ /* 0x1c0fe2000000801a */
[CCC-:B------:R-:W-:Y:S01]  /*1270*/  FFMA.RM R24, R15.reuse, R29.reuse, R26.reuse ;  /* 0x0000001d0f187223 */ /* 0x1c0fe2000000401a */
[----:B------:R-:W-:Y:S01]  /*1280*/  FFMA.RZ R15, R15, R29, R26 ;  /* 0x0000001d0f0f7223 */ /* 0x000fe2000000c01a */
[----:B------:R-:W-:Y:S01]  /*1290*/  IMAD.MOV R26, RZ, RZ, -R28 ;  /* 0x000000ffff1a7224 */ /* 0x000fe200078e0a1c */
[C---:B------:R-:W-:Y:S02]  /*12a0*/  ISETP.NE.AND P3, PT, R28.reuse, RZ, PT ;  /* 0x000000ff1c00720c */ /* 0x040fe40003f65270 */
[----:B------:R-:W-:Y:S02]  /*12b0*/  FSETP.NEU.FTZ.AND P1, PT, R17, R24, PT ;  /* 0x000000181100720b */ /* 0x000fe40003f3d000 */
[----:B------:R-:W-:Y:S02]  /*12c0*/  LOP3.LUT R15, R15, 0x7fffff, RZ, 0xc0, !PT ;  /* 0x007fffff0f0f7812 */ /* 0x000fe400078ec0ff */
[----:B------:R-:W-:-:S02]  /*12d0*/  IADD3 R24, PT, PT, R28, 0x20, RZ ;  /* 0x000000201c187810 */ /* 0x000fc40007ffe0ff */
[----:B------:R-:W-:Y:S02]  /*12e0*/  LOP3.LUT R15, R15, 0x800000, RZ, 0xfc, !PT ;  /* 0x008000000f0f7812 */ /* 0x000fe400078efcff */
[----:B------:R-:W-:Y:S02]  /*12f0*/  ISETP.NE.AND P2, PT, R28, RZ, PT ;  /* 0x000000ff1c00720c */ /* 0x000fe40003f45270 */
[----:B------:R-:W-:Y:S02]  /*1300*/  SHF.L.U32 R24, R15, R24, RZ ;  /* 0x000000180f187219 */ /* 0x000fe400000006ff */
[----:B------:R-:W-:Y:S02]  /*1310*/  SEL R26, R26, RZ, P3 ;  /* 0x000000ff1a1a7207 */ /* 0x000fe40001800000 */
[----:B------:R-:W-:Y:S02]  /*1320*/  ISETP.NE.AND P2, PT, R24, RZ, P2 ;  /* 0x000000ff1800720c */ /* 0x000fe40001745270 */
[----:B------:R-:W-:-:S02]  /*1330*/  SHF.R.U32.HI R26, RZ, R26, R15 ;  /* 0x0000001aff1a7219 */ /* 0x000fc4000001160f */
[----:B------:R-:W-:Y:S02]  /*1340*/  PLOP3.LUT P1, PT, P1, P2, PT, 0xf8, 0x8f ;  /* 0x00000000008f781c */ /* 0x000fe40000f25f70 */
[----:B------:R-:W-:Y:S02]  /*1350*/  SHF.R.U32.HI R24, RZ, 0x1, R26 ;  /* 0x00000001ff187819 */ /* 0x000fe4000001161a */
[----:B------:R-:W-:-:S04]  /*1360*/  SEL R15, RZ, 0x1, !P1 ;  /* 0x00000001ff0f7807 */ /* 0x000fc80004800000 */
[----:B------:R-:W-:-:S04]  /*1370*/  LOP3.LUT R15, R15, 0x1, R24, 0xf8, !PT ;  /* 0x000000010f0f7812 */ /* 0x000fc800078ef818 */
[----:B------:R-:W-:-:S05]  /*1380*/  LOP3.LUT R15, R15, R26, RZ, 0xc0, !PT ;  /* 0x0000001a0f0f7212 */ /* 0x000fca00078ec0ff */
[----:B------:R-:W-:-:S05]  /*1390*/  IMAD.IADD R15, R24, 0x1, R15 ;  /* 0x00000001180f7824 */ /* 0x000fca00078e020f */
[----:B------:R-:W-:Y:S01]  /*13a0*/  LOP3.LUT R14, R15, R14, RZ, 0xfc, !PT ;  /* 0x0000000e0f0e7212 */ /* 0x000fe200078efcff */
[----:B------:R-:W-:Y:S06]  /*13b0*/  BRA `(.L_x_37) ;  /* 0x0000000000107947 */ /* 0x000fec0003800000 */
.L_x_36:
[----:B------:R-:W-:-:S04]  /*13c0*/  LOP3.LUT R14, R14, 0x80000000, RZ, 0xc0, !PT ;  /* 0x800000000e0e7812 */ /* 0x000fc800078ec0ff */
[----:B------:R-:W-:Y:S01]  /*13d0*/  LOP3.LUT R14, R14, 0x7f800000, RZ, 0xfc, !PT ;  /* 0x7f8000000e0e7812 */ /* 0x000fe200078efcff */
[----:B------:R-:W-:Y:S06]  /*13e0*/  BRA `(.L_x_37) ;  /* 0x0000000000047947 */ /* 0x000fec0003800000 */
.L_x_35:
[----:B------:R-:W-:-:S07]  /*13f0*/  IMAD R14, R27, 0x800000, R14 ;  /* 0x008000001b0e7824 */ /* 0x000fce00078e020e */
.L_x_37:
[----:B------:R-:W-:Y:S05]  /*1400*/  BSYNC.RECONVERGENT B3 ;  /* 0x0000000000037941 */ /* 0x000fea0003800200 */
.L_x_34:
[----:B------:R-:W-:Y:S05]  /*1410*/  BRA `(.L_x_38) ;  /* 0x0000000000207947 */ /* 0x000fea0003800000 */
.L_x_33:
[----:B------:R-:W-:-:S04]  /*1420*/  LOP3.LUT R14, R28, 0x80000000, R27, 0x48, !PT ;  /* 0x800000001c0e7812 */ /* 0x000fc800078e481b */
[----:B------:R-:W-:Y:S01]  /*1430*/  LOP3.LUT R14, R14, 0x7f800000, RZ, 0xfc, !PT ;  /* 0x7f8000000e0e7812 */ /* 0x000fe200078efcff */
[----:B------:R-:W-:Y:S06]  /*1440*/  BRA `(.L_x_38) ;  /* 0x0000000000147947 */ /* 0x000fec0003800000 */
.L_x_32:
[----:B------:R-:W-:Y:S01]  /*1450*/  LOP3.LUT R14, R28, 0x80000000, R27, 0x48, !PT ;  /* 0x800000001c0e7812 */ /* 0x000fe200078e481b */
[----:B------:R-:W-:Y:S06]  /*1460*/  BRA `(.L_x_38) ;  /* 0x00000000000c7947 */ /* 0x000fec0003800000 */
.L_x_31:
[----:B------:R-:W0:Y:S01]  /*1470*/  MUFU.RSQ R14, -QNAN ;  /* 0xffc00000000e7908 */ /* 0x000e220000001400 */
[----:B------:R-:W-:Y:S05]  /*1480*/  BRA `(.L_x_38) ;  /* 0x0000000000047947 */ /* 0x000fea0003800000 */
.L_x_30:
[----:B------:R-:W-:-:S07]  /*1490*/  FADD.FTZ R14, R14, R15 ;  /* 0x0000000f0e0e7221 */ /* 0x000fce0000010000 */
.L_x_38:
[----:B------:R-:W-:Y:S05]  /*14a0*/  BSYNC.RECONVERGENT B2 ;  /* 0x0000000000027941 */ /* 0x000fea0003800200 */
.L_x_28:
[----:B0-----:R-:W-:Y:S02]  /*14b0*/  IMAD.MOV.U32 R17, RZ, RZ, R14 ;  /* 0x000000ffff117224 */ /* 0x001fe400078e000e */
[----:B------:R-:W-:Y:S02]  /*14c0*/  IMAD.MOV.U32 R14, RZ, RZ, R16 ;  /* 0x000000ffff0e7224 */ /* 0x000fe400078e0010 */
[----:B------:R-:W-:-:S04]  /*14d0*/  IMAD.MOV.U32 R15, RZ, RZ, 0x0 ;  /* 0x00000000ff0f7424 */ /* 0x000fc800078e00ff */
[----:B------:R-:W-:Y:S05]  /*14e0*/  RET.REL.NODEC R14 `(_Z12cos_distancePfS_Pij) ;  /* 0xffffffe80ec47950 */ /* 0x000fea0003c3ffff */
.L_x_39:
        /* <DEDUP_REMOVED lines=9> */
.L_x_68:


//--------------------- .text._Z16Normalize_vectorPf --------------------------
	.section	.text._Z16Normalize_vectorPf,"ax",@progbits
	.align	128
        .global         _Z16Normalize_vectorPf
        .type           _Z16Normalize_vectorPf,@function
        .size           _Z16Normalize_vectorPf,(.L_x_70 - _Z16Normalize_vectorPf)
        .other          _Z16Normalize_vectorPf,@"STO_CUDA_ENTRY STV_DEFAULT"
_Z16Normalize_vectorPf:
.text._Z16Normalize_vectorPf:
[----:B------:R-:W-:Y:S01]  /*0000*/  LDC R1, c[0x0][0x37c] ;  /* 0x0000df00ff017b82 */ /* 0x000fe20000000800 */
[----:B------:R-:W0:Y:S01]  /*0010*/  S2R R2, SR_TID.X ;  /* 0x0000000000027919 */ /* 0x000e220000002100 */
[----:B------:R-:W0:Y:S06]  /*0020*/  LDCU UR4, c[0x0][0x360] ;  /* 0x00006c00ff0477ac */ /* 0x000e2c0008000800 */
[----:B------:R-:W1:Y:S01]  /*0030*/  LDC.64 R4, c[0x0][0x380] ;  /* 0x0000e000ff047b82 */ /* 0x000e620000000a00 */
[----:B------:R-:W2:Y:S01]  /*0040*/  S2R R3, SR_CTAID.X ;  /* 0x0000000000037919 */ /* 0x000ea20000002500 */
[----:B------:R-:W3:Y:S01]  /*0050*/  LDCU.64 UR6, c[0x0][0x358] ;  /* 0x00006b00ff0677ac */ /* 0x000ee20008000a00 */
[----:B0-----:R-:W-:-:S02]  /*0060*/  VIADD R10, R2, UR4 ;  /* 0x00000004020a7c36 */ /* 0x001fc40008000000 */
[----:B--2---:R-:W-:-:S03]  /*0070*/  IMAD R3, R3, 0x12c, R2 ;  /* 0x0000012c03037824 */ /* 0x004fc600078e0202 */
[----:B------:R-:W-:Y:S01]  /*0080*/  ISETP.GT.U32.AND P0, PT, R10, 0x12b, PT ;  /* 0x0000012b0a00780c */ /* 0x000fe20003f04070 */
[----:B-1----:R-:W-:-:S04]  /*0090*/  IMAD.WIDE.U32 R6, R3, 0x4, R4 ;  /* 0x0000000403067825 */ /* 0x002fc800078e0004 */
[----:B------:R-:W-:Y:S01]  /*00a0*/  VIADD R3, R3, UR4 ;  /* 0x0000000403037c36 */ /* 0x000fe20008000000 */
[----:B---3--:R-:W2:Y:S03]  /*00b0*/  LDG.E R0, desc[UR6][R6.64] ;  /* 0x0000000606007981 */ /* 0x008ea6000c1e1900 */
[----:B------:R-:W-:-:S05]  /*00c0*/  IMAD.WIDE.U32 R4, R3, 0x4, R4 ;  /* 0x0000000403047825 */ /* 0x000fca00078e0004 */
[----:B------:R-:W3:Y:S01]  /*00d0*/  @!P0 LDG.E R9, desc[UR6][R4.64] ;  /* 0x0000000604098981 */ /* 0x000ee2000c1e1900 */
[----:B------:R-:W0:Y:S01]  /*00e0*/  S2UR UR5, SR_CgaCtaId ;  /* 0x00000000000579c3 */ /* 0x000e220000008800 */
[----:B------:R-:W-:Y:S01]  /*00f0*/  UMOV UR4, 0x400 ;  /* 0x0000040000047882 */ /* 0x000fe20000000000 */
[----:B------:R-:W-:Y:S01]  /*0100*/  ISETP.GT.U32.AND P1, PT, R2, 0x7f, PT ;  /* 0x0000007f0200780c */ /* 0x000fe20003f24070 */
[----:B------:R-:W-:Y:S01]  /*0110*/  BSSY.RECONVERGENT B0, `(.L_x_40) ;  /* 0x0000049000007945 */ /* 0x000fe20003800200 */
[----:B0-----:R-:W-:-:S06]  /*0120*/  ULEA UR4, UR5, UR4, 0x18 ;  /* 0x0000000405047291 */ /* 0x001fcc000f8ec0ff */
[----:B------:R-:W-:Y:S02]  /*0130*/  IMAD.U32 R3, RZ, RZ, UR4 ;  /* 0x00000004ff037e24 */ /* 0x000fe4000f8e00ff */
[----:B--2---:R-:W-:Y:S02]  /*0140*/  FFMA R8, R0, R0, RZ ;  /* 0x0000000000087223 */ /* 0x004fe400000000ff */
[----:B------:R-:W-:-:S03]  /*0150*/  IMAD R0, R2, 0x4, R3 ;  /* 0x0000000402007824 */ /* 0x000fc600078e0203 */
[----:B------:R-:W-:Y:S01]  /*0160*/  MOV R13, R8 ;  /* 0x00000008000d7202 */ /* 0x000fe20000000f00 */
[----:B---3--:R-:W-:Y:S01]  /*0170*/  @!P0 FFMA R13, R9, R9, R8 ;  /* 0x00000009090d8223 */ /* 0x008fe20000000008 */
[----:B------:R-:W-:-:S04]  /*0180*/  ISETP.GT.U32.AND P0, PT, R2, 0x3f, PT ;  /* 0x0000003f0200780c */ /* 0x000fc80003f04070 */
[----:B------:R-:W-:Y:S01]  /*0190*/  STS [R0], R13 ;  /* 0x0000000d00007388 */ /* 0x000fe20000000800 */
[----:B------:R-:W-:Y:S06]  /*01a0*/  BAR.SYNC.DEFER_BLOCKING 0x0 ;  /* 0x0000000000007b1d */ /* 0x000fec0000010000 */
[----:B------:R-:W-:Y:S04]  /*01b0*/  @!P1 LDS R8, [R0+0x200] ;  /* 0x0002000000089984 */ /* 0x000fe80000000800 */
[----:B------:R-:W0:Y:S02]  /*01c0*/  @!P1 LDS R9, [R0] ;  /* 0x0000000000099984 */ /* 0x000e240000000800 */
[----:B0-----:R-:W-:-:S05]  /*01d0*/  @!P1 FADD R9, R8, R9 ;  /* 0x0000000908099221 */ /* 0x001fca0000000000 */
[----:B------:R-:W-:Y:S01]  /*01e0*/  @!P1 STS [R0], R9 ;  /* 0x0000000900009388 */ /* 0x000fe20000000800 */
[----:B------:R-:W-:Y:S01]  /*01f0*/  BAR.SYNC.DEFER_BLOCKING 0x0 ;  /* 0x0000000000007b1d */ /* 0x000fe20000010000 */
[----:B------:R-:W-:-:S05]  /*0200*/  ISETP.GT.U32.AND P1, PT, R2, 0x1f, PT ;  /* 0x0000001f0200780c */ /* 0x000fca0003f24070 */
        /* <DEDUP_REMOVED lines=29> */
[----:B------:R-:W-:-:S05]  /*03e0*/  ISETP.NE.AND P0, PT, R2, RZ, PT ;  /* 0x000000ff0200720c */ /* 0x000fca0003f05270 */
[----:B------:R-:W-:Y:S04]  /*03f0*/  @!P1 LDS R8, [R0+0x8] ;  /* 0x0000080000089984 */ /* 0x000fe80000000800 */
[----:B------:R-:W0:Y:S02]  /*0400*/  @!P1 LDS R9, [R0] ;  /* 0x0000000000099984 */ /* 0x000e240000000800 */
[----:B0-----:R-:W-:-:S05]  /*0410*/  @!P1 FADD R9, R8, R9 ;  /* 0x0000000908099221 */ /* 0x001fca0000000000 */
[----:B------:R-:W-:Y:S01]  /*0420*/  @!P1 STS [R0], R9 ;  /* 0x0000000900009388 */ /* 0x000fe20000000800 */
[----:B------:R-:W-:Y:S06]  /*0430*/  BAR.SYNC.DEFER_BLOCKING 0x0 ;  /* 0x0000000000007b1d */ /* 0x000fec0000010000 */
[----:B------:R-:W0:Y:S02]  /*0440*/  @!P0 LDS.64 R14, [R3] ;  /* 0x00000000030e8984 */ /* 0x000e240000000a00 */
[----:B0-----:R-:W-:-:S05]  /*0450*/  @!P0 FADD R2, R15, R14 ;  /* 0x0000000e0f028221 */ /* 0x001fca0000000000 */
[----:B------:R0:W-:Y:S01]  /*0460*/  @!P0 STS [R3], R2 ;  /* 0x0000000203008388 */ /* 0x0001e20000000800 */
[----:B------:R-:W-:Y:S06]  /*0470*/  BAR.SYNC.DEFER_BLOCKING 0x0 ;  /* 0x0000000000007b1d */ /* 0x000fec0000010000 */
[----:B------:R-:W-:Y:S05]  /*0480*/  @P0 BRA `(.L_x_41) ;  /* 0x0000000000440947 */ /* 0x000fea0003800000 */
[----:B------:R-:W0:Y:S02]  /*0490*/  LDS R0, [R3] ;  /* 0x0000000003007984 */ /* 0x000e240000000800 */
[----:B0-----:R-:W-:Y:S01]  /*04a0*/  VIADD R2, R0, 0xf3000000 ;  /* 0xf300000000027836 */ /* 0x001fe20000000000 */
[----:B------:R0:W1:Y:S04]  /*04b0*/  MUFU.RSQ R9, R0 ;  /* 0x0000000000097308 */ /* 0x0000680000001400 */
[----:B------:R-:W-:-:S13]  /*04c0*/  ISETP.GT.U32.AND P0, PT, R2, 0x727fffff, PT ;  /* 0x727fffff0200780c */ /* 0x000fda0003f04070 */
[----:B01----:R-:W-:Y:S05]  /*04d0*/  @!P0 BRA `(.L_x_42) ;  /* 0x00000000000c8947 */ /* 0x003fea0003800000 */
[----:B------:R-:W-:-:S07]  /*04e0*/  MOV R8, 0x500 ;  /* 0x0000050000087802 */ /* 0x000fce0000000f00 */
[----:B------:R-:W-:Y:S05]  /*04f0*/  CALL.REL.NOINC `($__internal_2_$__cuda_sm20_sqrt_rn_f32_slowpath) ;  /* 0x0000000000bc7944 */ /* 0x000fea0003c00000 */
[----:B------:R-:W-:Y:S05]  /*0500*/  BRA `(.L_x_43) ;  /* 0x0000000000107947 */ /* 0x000fea0003800000 */
.L_x_42:
[----:B------:R-:W-:Y:S01]  /*0510*/  FMUL.FTZ R3, R0, R9 ;  /* 0x0000000900037220 */ /* 0x000fe20000410000 */
[----:B------:R-:W-:-:S03]  /*0520*/  FMUL.FTZ R9, R9, 0.5 ;  /* 0x3f00000009097820 */ /* 0x000fc60000410000 */
[----:B------:R-:W-:-:S04]  /*0530*/  FFMA R0, -R3, R3, R0 ;  /* 0x0000000303007223 */ /* 0x000fc80000000100 */
[----:B------:R-:W-:-:S07]  /*0540*/  FFMA R0, R0, R9, R3 ;  /* 0x0000000900007223 */ /* 0x000fce0000000003 */
.L_x_43:
[----:B------:R-:W0:Y:S01]  /*0550*/  S2UR UR5, SR_CgaCtaId ;  /* 0x00000000000579c3 */ /* 0x000e220000008800 */
[----:B------:R-:W-:Y:S02]  /*0560*/  UMOV UR4, 0x400 ;  /* 0x0000040000047882 */ /* 0x000fe40000000000 */
[----:B0-----:R-:W-:-:S06]  /*0570*/  ULEA UR4, UR5, UR4, 0x18 ;  /* 0x0000000405047291 */ /* 0x001fcc000f8ec0ff */
[----:B------:R-:W-:-:S05]  /*0580*/  IMAD.U32 R3, RZ, RZ, UR4 ;  /* 0x00000004ff037e24 */ /* 0x000fca000f8e00ff */
[----:B------:R1:W-:Y:S02]  /*0590*/  STS [R3+0x400], R0 ;  /* 0x0004000003007388 */ /* 0x0003e40000000800 */
.L_x_41:
[----:B------:R-:W-:Y:S05]  /*05a0*/  BSYNC.RECONVERGENT B0 ;  /* 0x0000000000007941 */ /* 0x000fea0003800200 */
.L_x_40:
[----:B------:R-:W-:Y:S06]  /*05b0*/  BAR.SYNC.DEFER_BLOCKING 0x0 ;  /* 0x0000000000007b1d */ /* 0x000fec0000010000 */
[----:B-1----:R-:W2:Y:S01]  /*05c0*/  LDG.E R0, desc[UR6][R6.64] ;  /* 0x0000000606007981 */ /* 0x002ea2000c1e1900 */
[----:B------:R-:W-:Y:S01]  /*05d0*/  BSSY.RECONVERGENT B0, `(.L_x_44) ;  /* 0x000000e000007945 */ /* 0x000fe20003800200 */
[----:B------:R-:W-:Y:S02]  /*05e0*/  ISETP.GT.U32.AND P2, PT, R10, 0x12b, PT ;  /* 0x0000012b0a00780c */ /* 0x000fe40003f44070 */
[----:B0-----:R-:W0:Y:S02]  /*05f0*/  LDS R3, [R3+0x400] ;  /* 0x0004000003037984 */ /* 0x001e240000000800 */
[----:B0-----:R-:W0:Y:S02]  /*0600*/  MUFU.RCP R2, R3 ;  /* 0x0000000300027308 */ /* 0x001e240000001000 */
[----:B0-----:R-:W-:-:S04]  /*0610*/  FFMA R9, -R3, R2, 1 ;  /* 0x3f80000003097423 */ /* 0x001fc80000000102 */
[----:B------:R-:W-:Y:S02]  /*0620*/  FFMA R9, R2, R9, R2 ;  /* 0x0000000902097223 */ /* 0x000fe40000000002 */
[----:B--2---:R-:W0:Y:S02]  /*0630*/  FCHK P0, R0, R3 ;  /* 0x0000000300007302 */ /* 0x004e240000000000 */
[----:B------:R-:W-:-:S04]  /*0640*/  FFMA R2, R0, R9, RZ ;  /* 0x0000000900027223 */ /* 0x000fc800000000ff */
[----:B------:R-:W-:-:S04]  /*0650*/  FFMA R8, -R3, R2, R0 ;  /* 0x0000000203087223 */ /* 0x000fc80000000100 */
[----:B------:R-:W-:Y:S01]  /*0660*/  FFMA R9, R9, R8, R2 ;  /* 0x0000000809097223 */ /* 0x000fe20000000002 */
[----:B0-----:R-:W-:Y:S06]  /*0670*/  @!P0 BRA `(.L_x_45) ;  /* 0x00000000000c8947 */ /* 0x001fec0003800000 */
[----:B------:R-:W-:-:S07]  /*0680*/  MOV R2, 0x6a0 ;  /* 0x000006a000027802 */ /* 0x000fce0000000f00 */
[----:B------:R-:W-:Y:S05]  /*0690*/  CALL.REL.NOINC `($__internal_3_$__cuda_sm3x_div_rn_noftz_f32_slowpath) ;  /* 0x0000000000b47944 */ /* 0x000fea0003c00000 */
[----:B------:R-:W-:-:S07]  /*06a0*/  MOV R9, R0 ;  /* 0x0000000000097202 */ /* 0x000fce0000000f00 */
.L_x_45:
[----:B------:R-:W-:Y:S05]  /*06b0*/  BSYNC.RECONVERGENT B0 ;  /* 0x0000000000007941 */ /* 0x000fea0003800200 */
.L_x_44:
[----:B------:R0:W-:Y:S01]  /*06c0*/  STG.E desc[UR6][R6.64], R9 ;  /* 0x0000000906007986 */ /* 0x0001e2000c101906 */
[----:B------:R-:W-:Y:S05]  /*06d0*/  @P2 EXIT ;  /* 0x000000000000294d */ /* 0x000fea0003800000 */
[----:B------:R-:W2:Y:S01]  /*06e0*/  LDG.E R2, desc[UR6][R4.64] ;  /* 0x0000000604027981 */ /* 0x000ea2000c1e1900 */
[----:B------:R-:W0:Y:S01]  /*06f0*/  MUFU.RCP R0, R3 ;  /* 0x0000000300007308 */ /* 0x000e220000001000 */
[----:B------:R-:W-:Y:S01]  /*0700*/  BSSY.RECONVERGENT B0, `(.L_x_46) ;  /* 0x000000c000007945 */ /* 0x000fe20003800200 */
[----:B0-----:R-:W-:-:S04]  /*0710*/  FFMA R7, -R3, R0, 1 ;  /* 0x3f80000003077423 */ /* 0x001fc80000000100 */
[----:B------:R-:W-:Y:S02]  /*0720*/  FFMA R0, R0, R7, R0 ;  /* 0x0000000700007223 */ /* 0x000fe40000000000 */
[----:B--2---:R-:W0:Y:S02]  /*0730*/  FCHK P0, R2, R3 ;  /* 0x0000000302007302 */ /* 0x004e240000000000 */
[----:B------:R-:W-:-:S04]  /*0740*/  FFMA R7, R0, R2, RZ ;  /* 0x0000000200077223 */ /* 0x000fc800000000ff */
[----:B------:R-:W-:-:S04]  /*0750*/  FFMA R6, -R3, R7, R2 ;  /* 0x0000000703067223 */ /* 0x000fc80000000102 */
[----:B------:R-:W-:Y:S01]  /*0760*/  FFMA R7, R0, R6, R7 ;  /* 0x0000000600077223 */ /* 0x000fe20000000007 */
[----:B0-----:R-:W-:Y:S06]  /*0770*/  @!P0 BRA `(.L_x_47) ;  /* 0x0000000000108947 */ /* 0x001fec0003800000 */
[----:B------:R-:W-:Y:S01]  /*0780*/  IMAD.MOV.U32 R0, RZ, RZ, R2 ;  /* 0x000000ffff007224 */ /* 0x000fe200078e0002 */
[----:B------:R-:W-:-:S07]  /*0790*/  MOV R2, 0x7b0 ;  /* 0x000007b000027802 */ /* 0x000fce0000000f00 */
[----:B------:R-:W-:Y:S05]  /*07a0*/  CALL.REL.NOINC `($__internal_3_$__cuda_sm3x_div_rn_noftz_f32_slowpath) ;  /* 0x0000000000707944 */ /* 0x000fea0003c00000 */
[----:B------:R-:W-:-:S07]  /*07b0*/  IMAD.MOV.U32 R7, RZ, RZ, R0 ;  /* 0x000000ffff077224 */ /* 0x000fce00078e0000 */
.L_x_47:
[----:B------:R-:W-:Y:S05]  /*07c0*/  BSYNC.RECONVERGENT B0 ;  /* 0x0000000000007941 */ /* 0x000fea0003800200 */
.L_x_46:
[----:B------:R-:W-:Y:S01]  /*07d0*/  STG.E desc[UR6][R4.64], R7 ;  /* 0x0000000704007986 */ /* 0x000fe2000c101906 */
[----:B------:R-:W-:Y:S05]  /*07e0*/  EXIT ;  /* 0x000000000000794d */ /* 0x000fea0003800000 */
        .weak           $__internal_2_$__cuda_sm20_sqrt_rn_f32_slowpath
        .type           $__internal_2_$__cuda_sm20_sqrt_rn_f32_slowpath,@function
        .size           $__internal_2_$__cuda_sm20_sqrt_rn_f32_slowpath,($__internal_3_$__cuda_sm3x_div_rn_noftz_f32_slowpath - $__internal_2_$__cuda_sm20_sqrt_rn_f32_slowpath)
$__internal_2_$__cuda_sm20_sqrt_rn_f32_slowpath:
[----:B------:R-:W-:-:S13]  /*07f0*/  LOP3.LUT P0, RZ, R0, 0x7fffffff, RZ, 0xc0, !PT ;  /* 0x7fffffff00ff7812 */ /* 0x000fda000780c0ff */
[----:B------:R-:W-:Y:S01]  /*0800*/  @!P0 IMAD.MOV.U32 R2, RZ, RZ, R0 ;  /* 0x000000ffff028224 */ /* 0x000fe200078e0000 */
[----:B------:R-:W-:Y:S06]  /*0810*/  @!P0 BRA `(.L_x_48) ;  /* 0x0000000000448947 */ /* 0x000fec0003800000 */
[----:B------:R-:W-:-:S13]  /*0820*/  FSETP.GEU.FTZ.AND P0, PT, R0, RZ, PT ;  /* 0x000000ff0000720b */ /* 0x000fda0003f1e000 */
[----:B------:R-:W-:Y:S01]  /*0830*/  @!P0 MOV R2, 0x7fffffff ;  /* 0x7fffffff00028802 */ /* 0x000fe20000000f00 */
[----:B------:R-:W-:Y:S06]  /*0840*/  @!P0 BRA `(.L_x_48) ;  /* 0x0000000000388947 */ /* 0x000fec0003800000 */
[----:B------:R-:W-:-:S13]  /*0850*/  FSETP.GTU.FTZ.AND P0, PT, |R0|, +INF , PT ;  /* 0x7f8000000000780b */ /* 0x000fda0003f1c200 */
[----:B------:R-:W-:Y:S01]  /*0860*/  @P0 FADD.FTZ R2, R0, 1 ;  /* 0x3f80000000020421 */ /* 0x000fe20000010000 */
[----:B------:R-:W-:Y:S06]  /*0870*/  @P0 BRA `(.L_x_48) ;  /* 0x00000000002c0947 */ /* 0x000fec0003800000 */
[----:B------:R-:W-:-:S13]  /*0880*/  FSETP.NEU.FTZ.AND P0, PT, |R0|, +INF , PT ;  /* 0x7f8000000000780b */ /* 0x000fda0003f1d200 */
[----:B------:R-:W-:Y:S01]  /*0890*/  @!P0 IMAD.MOV.U32 R2, RZ, RZ, R0 ;  /* 0x000000ffff028224 */ /* 0x000fe200078e0000 */
[----:B------:R-:W-:Y:S06]  /*08a0*/  @!P0 BRA `(.L_x_48) ;  /* 0x0000000000208947 */ /* 0x000fec0003800000 */
[----:B------:R-:W-:-:S04]  /*08b0*/  FFMA R0, R0, 1.84467440737095516160e+19, RZ ;  /* 0x5f80000000007823 */ /* 0x000fc800000000ff */
[----:B------:R-:W0:Y:S02]  /*08c0*/  MUFU.RSQ R3, R0 ;  /* 0x0000000000037308 */ /* 0x000e240000001400 */
[----:B0-----:R-:W-:Y:S01]  /*08d0*/  FMUL.FTZ R9, R0, R3 ;  /* 0x0000000300097220 */ /* 0x001fe20000410000 */
[----:B------:R-:W-:-:S03]  /*08e0*/  FMUL.FTZ R3, R3, 0.5 ;  /* 0x3f00000003037820 */ /* 0x000fc60000410000 */
[----:B------:R-:W-:-:S04]  /*08f0*/  FADD.FTZ R2, -R9, -RZ ;  /* 0x800000ff09027221 */ /* 0x000fc80000010100 */
[----:B------:R-:W-:-:S04]  /*0900*/  FFMA R2, R9, R2, R0 ;  /* 0x0000000209027223 */ /* 0x000fc80000000000 */
[----:B------:R-:W-:-:S04]  /*0910*/  FFMA R2, R2, R3, R9 ;  /* 0x0000000302027223 */ /* 0x000fc80000000009 */
[----:B------:R-:W-:-:S07]  /*0920*/  FMUL.FTZ R2, R2, 2.3283064365386962891e-10 ;  /* 0x2f80000002027820 */ /* 0x000fce0000410000 */
.L_x_48:
[----:B------:R-:W-:Y:S01]  /*0930*/  IMAD.MOV.U32 R0, RZ, RZ, R2 ;  /* 0x000000ffff007224 */ /* 0x000fe200078e0002 */
[----:B------:R-:W-:Y:S01]  /*0940*/  MOV R2, R8 ;  /* 0x0000000800027202 */ /* 0x000fe20000000f00 */
[----:B------:R-:W-:-:S04]  /*0950*/  IMAD.MOV.U32 R3, RZ, RZ, 0x0 ;  /* 0x00000000ff037424 */ /* 0x000fc800078e00ff */
[----:B------:R-:W-:Y:S05]  /*0960*/  RET.REL.NODEC R2 `(_Z16Normalize_vectorPf) ;  /* 0xfffffff402a47950 */ /* 0x000fea0003c3ffff */
        .weak           $__internal_3_$__cuda_sm3x_div_rn_noftz_f32_slowpath
        .type           $__internal_3_$__cuda_sm3x_div_rn_noftz_f32_slowpath,@function
        .size           $__internal_3_$__cuda_sm3x_div_rn_noftz_f32_slowpath,(.L_x_70 - $__internal_3_$__cuda_sm3x_div_rn_noftz_f32_slowpath)
$__internal_3_$__cuda_sm3x_div_rn_noftz_f32_slowpath:
[--C-:B------:R-:W-:Y:S01]  /*0970*/  SHF.R.U32.HI R9, RZ, 0x17, R3.reuse ;  /* 0x00000017ff097819 */ /* 0x100fe20000011603 */
[----:B------:R-:W-:Y:S01]  /*0980*/  BSSY.RECONVERGENT B1, `(.L_x_49) ;  /* 0x0000063000017945 */ /* 0x000fe20003800200 */
[----:B------:R-:W-:Y:S02]  /*0990*/  SHF.R.U32.HI R8, RZ, 0x17, R0 ;  /* 0x00000017ff087819 */ /* 0x000fe40000011600 */
[----:B------:R-:W-:Y:S01]  /*09a0*/  LOP3.LUT R14, R9, 0xff, RZ, 0xc0, !PT ;  /* 0x000000ff090e7812 */ /* 0x000fe200078ec0ff */
[----:B------:R-:W-:Y:S01]  /*09b0*/  IMAD.MOV.U32 R9, RZ, RZ, R3 ;  /* 0x000000ffff097224 */ /* 0x000fe200078e0003 */
[----:B------:R-:W-:-:S03]  /*09c0*/  LOP3.LUT R12, R8, 0xff, RZ, 0xc0, !PT ;  /* 0x000000ff080c7812 */ /* 0x000fc600078ec0ff */
[----:B------:R-:W-:Y:S01]  /*09d0*/  VIADD R11, R14, 0xffffffff ;  /* 0xffffffff0e0b7836 */ /* 0x000fe20000000000 */
[----:B------:R-:W-:-:S04]  /*09e0*/  IADD3 R10, PT, PT, R12, -0x1, RZ ;  /* 0xffffffff0c0a7810 */ /* 0x000fc80007ffe0ff */
        /* <DEDUP_REMOVED lines=27> */
.L_x_50:
[----:B------:R-:W-:Y:S01]  /*0ba0*/  LEA R10, R14, 0xc0800000, 0x17 ;  /* 0xc08000000e0a7811 */ /* 0x000fe200078eb8ff */
[----:B------:R-:W-:Y:S03]  /*0bb0*/  BSSY.RECONVERGENT B2, `(.L_x_55) ;  /* 0x0000036000027945 */ /* 0x000fe60003800200 */
[----:B------:R-:W-:Y:S01]  /*0bc0*/  IADD3 R10, PT, PT, -R10, R9, RZ ;  /* 0x000000090a0a7210 */ /* 0x000fe20007ffe1ff */
[----:B------:R-:W-:-:S03]  /*0bd0*/  VIADD R9, R12, 0xffffff81 ;  /* 0xffffff810c097836 */ /* 0x000fc60000000000 */
[----:B------:R-:W0:Y:S01]  /*0be0*/  MUFU.RCP R11, R10 ;  /* 0x0000000a000b7308 */ /* 0x000e220000001000 */
[----:B------:R-:W-:Y:S01]  /*0bf0*/  FADD.FTZ R13, -R10, -RZ ;  /* 0x800000ff0a0d7221 */ /* 0x000fe20000010100 */
[----:B------:R-:W-:-:S03]  /*0c00*/  IMAD R0, R9, -0x800000, R0 ;  /* 0xff80000009007824 */ /* 0x000fc600078e0200 */
[----:B0-----:R-:W-:-:S04]  /*0c10*/  FFMA R12, R11, R13, 1 ;  /* 0x3f8000000b0c7423 */ /* 0x001fc8000000000d */
[----:B------:R-:W-:-:S04]  /*0c20*/  FFMA R16, R11, R12, R11 ;  /* 0x0000000c0b107223 */ /* 0x000fc8000000000b */
[----:B------:R-:W-:-:S04]  /*0c30*/  FFMA R11, R0, R16, RZ ;  /* 0x00000010000b7223 */ /* 0x000fc800000000ff */
[----:B------:R-:W-:-:S04]  /*0c40*/  FFMA R12, R13, R11, R0 ;  /* 0x0000000b0d0c7223 */ /* 0x000fc80000000000 */
[----:B------:R-:W-:Y:S01]  /*0c50*/  FFMA R15, R16, R12, R11 ;  /* 0x0000000c100f7223 */ /* 0x000fe2000000000b */
[----:B------:R-:W-:-:S03]  /*0c60*/  IADD3 R11, PT, PT, R9, 0x7f, -R14 ;  /* 0x0000007f090b7810 */ /* 0x000fc60007ffe80e */
[----:B------:R-:W-:Y:S02]  /*0c70*/  FFMA R12, R13, R15, R0 ;  /* 0x0000000f0d0c7223 */ /* 0x000fe40000000000 */
[----:B------:R-:W-:Y:S02]  /*0c80*/  IMAD.IADD R11, R11, 0x1, R8 ;  /* 0x000000010b0b7824 */ /* 0x000fe400078e0208 */
        /* <DEDUP_REMOVED lines=15> */
[C---:B------:R-:W-:Y:S02]  /*0d80*/  VIADD R11, R13.reuse, 0x20 ;  /* 0x000000200d0b7836 */ /* 0x040fe40000000000 */
[-CC-:B------:R-:W-:Y:S01]  /*0d90*/  FFMA.RM R9, R16, R12.reuse, R15.reuse ;  /* 0x0000000c10097223 */ /* 0x180fe2000000400f */
[C---:B------:R-:W-:Y:S02]  /*0da0*/  ISETP.NE.AND P3, PT, R13.reuse, RZ, PT ;  /* 0x000000ff0d00720c */ /* 0x040fe40003f65270 */
[----:B------:R-:W-:Y:S01]  /*0db0*/  LOP3.LUT R10, R8, 0x7fffff, RZ, 0xc0, !PT ;  /* 0x007fffff080a7812 */ /* 0x000fe200078ec0ff */
[----:B------:R-:W-:Y:S01]  /*0dc0*/  FFMA.RP R8, R16, R12, R15 ;  /* 0x0000000c10087223 */ /* 0x000fe2000000800f */
[----:B------:R-:W-:Y:S02]  /*0dd0*/  ISETP.NE.AND P1, PT, R13, RZ, PT ;  /* 0x000000ff0d00720c */ /* 0x000fe40003f25270 */
[----:B------:R-:W-:-:S02]  /*0de0*/  LOP3.LUT R10, R10, 0x800000, RZ, 0xfc, !PT ;  /* 0x008000000a0a7812 */ /* 0x000fc400078efcff */
[----:B------:R-:W-:Y:S02]  /*0df0*/  IADD3 R12, PT, PT, -R13, RZ, RZ ;  /* 0x000000ff0d0c7210 */ /* 0x000fe40007ffe1ff */
[----:B------:R-:W-:Y:S02]  /*0e00*/  SHF.L.U32 R11, R10, R11, RZ ;  /* 0x0000000b0a0b7219 */ /* 0x000fe400000006ff */
[----:B------:R-:W-:Y:S02]  /*0e10*/  FSETP.NEU.FTZ.AND P0, PT, R8, R9, PT ;  /* 0x000000090800720b */ /* 0x000fe40003f1d000 */
        /* <DEDUP_REMOVED lines=11> */
.L_x_57:
[----:B------:R-:W-:-:S04]  /*0ed0*/  LOP3.LUT R0, R0, 0x80000000, RZ, 0xc0, !PT ;  /* 0x8000000000007812 */ /* 0x000fc800078ec0ff */
[----:B------:R-:W-:Y:S01]  /*0ee0*/  LOP3.LUT R0, R0, 0x7f800000, RZ, 0xfc, !PT ;  /* 0x7f80000000007812 */ /* 0x000fe200078efcff */
[----:B------:R-:W-:Y:S06]  /*0ef0*/  BRA `(.L_x_58) ;  /* 0x0000000000047947 */ /* 0x000fec0003800000 */
.L_x_56:
[----:B------:R-:W-:-:S07]  /*0f00*/  IMAD R0, R11, 0x800000, R0 ;  /* 0x008000000b007824 */ /* 0x000fce00078e0200 */
.L_x_58:
[----:B------:R-:W-:Y:S05]  /*0f10*/  BSYNC.RECONVERGENT B2 ;  /* 0x0000000000027941 */ /* 0x000fea0003800200 */
.L_x_55:
[----:B------:R-:W-:Y:S05]  /*0f20*/  BRA `(.L_x_59) ;  /* 0x0000000000207947 */ /* 0x000fea0003800000 */
.L_x_54:
[----:B------:R-:W-:-:S04]  /*0f30*/  LOP3.LUT R0, R9, 0x80000000, R0, 0x48, !PT ;  /* 0x8000000009007812 */ /* 0x000fc800078e4800 */
[----:B------:R-:W-:Y:S01]  /*0f40*/  LOP3.LUT R0, R0, 0x7f800000, RZ, 0xfc, !PT ;  /* 0x7f80000000007812 */ /* 0x000fe200078efcff */
[----:B------:R-:W-:Y:S06]  /*0f50*/  BRA `(.L_x_59) ;  /* 0x0000000000147947 */ /* 0x000fec0003800000 */
.L_x_53:
[----:B------:R-:W-:Y:S01]  /*0f60*/  LOP3.LUT R0, R9, 0x80000000, R0, 0x48, !PT ;  /* 0x8000000009007812 */ /* 0x000fe200078e4800 */
[----:B------:R-:W-:Y:S06]  /*0f70*/  BRA `(.L_x_59) ;  /* 0x00000000000c7947 */ /* 0x000fec0003800000 */
.L_x_52:
[----:B------:R-:W0:Y:S01]  /*0f80*/  MUFU.RSQ R0, -QNAN ;  /* 0xffc0000000007908 */ /* 0x000e220000001400 */
[----:B------:R-:W-:Y:S05]  /*0f90*/  BRA `(.L_x_59) ;  /* 0x0000000000047947 */ /* 0x000fea0003800000 */
.L_x_51:
[----:B------:R-:W-:-:S07]  /*0fa0*/  FADD.FTZ R0, R0, R3 ;  /* 0x0000000300007221 */ /* 0x000fce0000010000 */
.L_x_59:
[----:B------:R-:W-:Y:S05]  /*0fb0*/  BSYNC.RECONVERGENT B1 ;  /* 0x0000000000017941 */ /* 0x000fea0003800200 */
.L_x_49:
[----:B------:R-:W-:Y:S01]  /*0fc0*/  MOV R8, R2 ;  /* 0x0000000200087202 */ /* 0x000fe20000000f00 */
[----:B------:R-:W-:-:S04]  /*0fd0*/  IMAD.MOV.U32 R9, RZ, RZ, 0x0 ;  /* 0x00000000ff097424 */ /* 0x000fc800078e00ff */
[----:B0-----:R-:W-:Y:S05]  /*0fe0*/  RET.REL.NODEC R8 `(_Z16Normalize_vectorPf) ;  /* 0xfffffff008047950 */ /* 0x001fea0003c3ffff */
.L_x_60:
        /* <DEDUP_REMOVED lines=9> */
.L_x_70:


//--------------------- .text._Z11Dot_productPfS_S_ --------------------------
	.section	.text._Z11Dot_productPfS_S_,"ax",@progbits
	.align	128
        .global         _Z11Dot_productPfS_S_
        .type           _Z11Dot_productPfS_S_,@function
        .size           _Z11Dot_productPfS_S_,(.L_x_75 - _Z11Dot_productPfS_S_)
        .other          _Z11Dot_productPfS_S_,@"STO_CUDA_ENTRY STV_DEFAULT"
_Z11Dot_productPfS_S_:
.text._Z11Dot_productPfS_S_:
[----:B------:R-:W-:Y:S01]  /*0000*/  LDC R1, c[0x0][0x37c] ;  /* 0x0000df00ff017b82 */ /* 0x000fe20000000800 */
[----:B------:R-:W0:Y:S01]  /*0010*/  S2R R3, SR_TID.X ;  /* 0x0000000000037919 */ /* 0x000e220000002100 */
[----:B------:R-:W0:Y:S06]  /*0020*/  LDCU UR4, c[0x0][0x360] ;  /* 0x00006c00ff0477ac */ /* 0x000e2c0008000800 */
[----:B------:R-:W1:Y:S01]  /*0030*/  LDC.64 R4, c[0x0][0x380] ;  /* 0x0000e000ff047b82 */ /* 0x000e620000000a00 */
[----:B------:R-:W2:Y:S01]  /*0040*/  S2R R2, SR_CTAID.X ;  /* 0x0000000000027919 */ /* 0x000ea20000002500 */
[----:B------:R-:W3:Y:S06]  /*0050*/  LDCU.64 UR6, c[0x0][0x358] ;  /* 0x00006b00ff0677ac */ /* 0x000eec0008000a00 */
[----:B------:R-:W4:Y:S01]  /*0060*/  LDC.64 R8, c[0x0][0x388] ;  /* 0x0000e200ff087b82 */ /* 0x000f220000000a00 */
[----:B0-----:R-:W-:-:S04]  /*0070*/  IADD3 R0, PT, PT, R3, UR4, RZ ;  /* 0x0000000403007c10 */ /* 0x001fc8000fffe0ff */
[----:B------:R-:W-:Y:S01]  /*0080*/  ISETP.GT.U32.AND P0, PT, R0, 0x12b, PT ;  /* 0x0000012b0000780c */ /* 0x000fe20003f04070 */
[----:B--2---:R-:W-:-:S04]  /*0090*/  IMAD R11, R2, 0x12c, R3 ;  /* 0x0000012c020b7824 */ /* 0x004fc800078e0203 */
[----:B-1----:R-:W-:-:S04]  /*00a0*/  IMAD.WIDE.U32 R4, R11, 0x4, R4 ;  /* 0x000000040b047825 */ /* 0x002fc800078e0004 */
[C-C-:B----4-:R-:W-:Y:S01]  /*00b0*/  IMAD.WIDE.U32 R6, R11.reuse, 0x4, R8.reuse ;  /* 0x000000040b067825 */ /* 0x150fe200078e0008 */
[----:B---3--:R-:W2:Y:S03]  /*00c0*/  LDG.E R0, desc[UR6][R4.64] ;  /* 0x0000000604007981 */ /* 0x008ea6000c1e1900 */
[----:B------:R-:W-:Y:S02]  /*00d0*/  @!P0 IADD3 R11, PT, PT, R11, UR4, RZ ;  /* 0x000000040b0b8c10 */ /* 0x000fe4000fffe0ff */
[----:B------:R-:W2:Y:S03]  /*00e0*/  LDG.E R7, desc[UR6][R6.64] ;  /* 0x0000000606077981 */ /* 0x000ea6000c1e1900 */
[----:B------:R-:W-:-:S06]  /*00f0*/  @!P0 IMAD.WIDE.U32 R8, R11, 0x4, R8 ;  /* 0x000000040b088825 */ /* 0x000fcc00078e0008 */
[----:B------:R-:W3:Y:S01]  /*0100*/  @!P0 LDG.E R8, desc[UR6][R8.64] ;  /* 0x0000000608088981 */ /* 0x000ee2000c1e1900 */
[----:B------:R-:W0:Y:S01]  /*0110*/  S2UR UR5, SR_CgaCtaId ;  /* 0x00000000000579c3 */ /* 0x000e220000008800 */
[----:B------:R-:W-:Y:S01]  /*0120*/  UMOV UR4, 0x400 ;  /* 0x0000040000047882 */ /* 0x000fe20000000000 */
[----:B------:R-:W-:Y:S01]  /*0130*/  ISETP.GT.U32.AND P1, PT, R3, 0x7f, PT ;  /* 0x0000007f0300780c */ /* 0x000fe20003f24070 */
[----:B0-----:R-:W-:Y:S01]  /*0140*/  ULEA UR4, UR5, UR4, 0x18 ;  /* 0x0000000405047291 */ /* 0x001fe2000f8ec0ff */
[----:B--2---:R-:W-:-:S05]  /*0150*/  FFMA R10, R0, R7, RZ ;  /* 0x00000007000a7223 */ /* 0x004fca00000000ff */
[----:B------:R-:W-:Y:S01]  /*0160*/  LEA R0, R3, UR4, 0x2 ;  /* 0x0000000403007c11 */ /* 0x000fe2000f8e10ff */
        /* <DEDUP_REMOVED lines=45> */
[----:B------:R-:W0:Y:S02]  /*0440*/  @!P0 LDS.64 R6, [UR4] ;  /* 0x00000004ff068984 */ /* 0x000e240008000a00 */
[----:B0-----:R-:W-:-:S05]  /*0450*/  @!P0 FADD R3, R7, R6 ;  /* 0x0000000607038221 */ /* 0x001fca0000000000 */
[----:B------:R0:W-:Y:S01]  /*0460*/  @!P0 STS [UR4], R3 ;  /* 0x00000003ff008988 */ /* 0x0001e20008000804 */
[----:B------:R-:W-:Y:S06]  /*0470*/  BAR.SYNC.DEFER_BLOCKING 0x0 ;  /* 0x0000000000007b1d */ /* 0x000fec0000010000 */
[----:B------:R-:W-:Y:S05]  /*0480*/  @P0 EXIT ;  /* 0x000000000000094d */ /* 0x000fea0003800000 */
[----:B------:R-:W1:Y:S01]  /*0490*/  LDS R7, [UR4] ;  /* 0x00000004ff077984 */ /* 0x000e620008000800 */
[----:B------:R-:W0:Y:S02]  /*04a0*/  LDC.64 R4, c[0x0][0x390] ;  /* 0x0000e400ff047b82 */ /* 0x000e240000000a00 */
[----:B0-----:R-:W-:-:S05]  /*04b0*/  IMAD.WIDE.U32 R2, R2, 0x4, R4 ;  /* 0x0000000402027825 */ /* 0x001fca00078e0004 */
[----:B-1----:R-:W-:Y:S01]  /*04c0*/  STG.E desc[UR6][R2.64], R7 ;  /* 0x0000000702007986 */ /* 0x002fe2000c101906 */
[----:B------:R-:W-:Y:S05]  /*04d0*/  EXIT ;  /* 0x000000000000794d */ /* 0x000fea0003800000 */
.L_x_61:
        /* <DEDUP_REMOVED lines=10> */
.L_x_75:


//--------------------- .text._Z7L2_normPfS_      --------------------------
	.section	.text._Z7L2_normPfS_,"ax",@progbits
	.align	128
        .global         _Z7L2_normPfS_
        .type           _Z7L2_normPfS_,@function
        .size           _Z7L2_normPfS_,(.L_x_71 - _Z7L2_normPfS_)
        .other          _Z7L2_normPfS_,@"STO_CUDA_ENTRY STV_DEFAULT"
_Z7L2_normPfS_:
.text._Z7L2_normPfS_:
[----:B------:R-:W-:Y:S01]  /*0000*/  LDC R1, c[0x0][0x37c] ;  /* 0x0000df00ff017b82 */ /* 0x000fe20000000800 */
[----:B------:R-:W0:Y:S01]  /*0010*/  S2R R3, SR_TID.X ;  /* 0x0000000000037919 */ /* 0x000e220000002100 */
[----:B------:R-:W0:Y:S06]  /*0020*/  LDCU UR4, c[0x0][0x360] ;  /* 0x00006c00ff0477ac */ /* 0x000e2c0008000800 */
[----:B------:R-:W1:Y:S01]  /*0030*/  LDC.64 R6, c[0x0][0x380] ;  /* 0x0000e000ff067b82 */ /* 0x000e620000000a00 */
[----:B------:R-:W2:Y:S01]  /*0040*/  S2R R2, SR_CTAID.X ;  /* 0x0000000000027919 */ /* 0x000ea20000002500 */
[----:B------:R-:W3:Y:S01]  /*0050*/  LDCU.64 UR6, c[0x0][0x358] ;  /* 0x00006b00ff0677ac */ /* 0x000ee20008000a00 */
[----:B0-----:R-:W-:-:S04]  /*0060*/  IADD3 R0, PT, PT, R3, UR4, RZ ;  /* 0x0000000403007c10 */ /* 0x001fc8000fffe0ff */
[----:B------:R-:W-:Y:S01]  /*0070*/  ISETP.GT.U32.AND P0, PT, R0, 0x12b, PT ;  /* 0x0000012b0000780c */ /* 0x000fe20003f04070 */
[----:B--2---:R-:W-:-:S04]  /*0080*/  IMAD R9, R2, 0x12c, R3 ;  /* 0x0000012c02097824 */ /* 0x004fc800078e0203 */
[----:B-1----:R-:W-:-:S05]  /*0090*/  IMAD.WIDE.U32 R4, R9, 0x4, R6 ;  /* 0x0000000409047825 */ /* 0x002fca00078e0006 */
[----:B---3--:R-:W2:Y:S03]  /*00a0*/  LDG.E R0, desc[UR6][R4.64] ;  /* 0x0000000604007981 */ /* 0x008ea6000c1e1900 */
[----:B------:R-:W-:-:S05]  /*00b0*/  @!P0 IADD3 R9, PT, PT, R9, UR4, RZ ;  /* 0x0000000409098c10 */ /* 0x000fca000fffe0ff */
        /* <DEDUP_REMOVED lines=58> */
[----:B------:R-:W1:Y:S02]  /*0460*/  LDS R0, [UR4] ;  /* 0x00000004ff007984 */ /* 0x000e640008000800 */
[----:B-1----:R-:W-:Y:S01]  /*0470*/  IADD3 R4, PT, PT, R0, -0xd000000, RZ ;  /* 0xf300000000047810 */ /* 0x002fe20007ffe0ff */
[----:B0-----:R0:W1:Y:S03]  /*0480*/  MUFU.RSQ R3, R0 ;  /* 0x0000000000037308 */ /* 0x0010660000001400 */
[----:B------:R-:W-:-:S13]  /*0490*/  ISETP.GT.U32.AND P0, PT, R4, 0x727fffff, PT ;  /* 0x727fffff0400780c */ /* 0x000fda0003f04070 */
[----:B0-----:R-:W-:Y:S05]  /*04a0*/  @!P0 BRA `(.L_x_62) ;  /* 0x0000000000108947 */ /* 0x001fea0003800000 */
[----:B------:R-:W-:-:S07]  /*04b0*/  MOV R6, 0x4d0 ;  /* 0x000004d000067802 */ /* 0x000fce0000000f00 */
[----:B-1----:R-:W-:Y:S05]  /*04c0*/  CALL.REL.NOINC `($__internal_4_$__cuda_sm20_sqrt_rn_f32_slowpath) ;  /* 0x0000000000287944 */ /* 0x002fea0003c00000 */
[----:B------:R-:W-:Y:S01]  /*04d0*/  MOV R7, R3 ;  /* 0x0000000300077202 */ /* 0x000fe20000000f00 */
[----:B------:R-:W-:Y:S06]  /*04e0*/  BRA `(.L_x_63) ;  /* 0x0000000000107947 */ /* 0x000fec0003800000 */
.L_x_62:
[----:B-1----:R-:W-:Y:S01]  /*04f0*/  FMUL.FTZ R7, R0, R3 ;  /* 0x0000000300077220 */ /* 0x002fe20000410000 */
[----:B------:R-:W-:-:S03]  /*0500*/  FMUL.FTZ R3, R3, 0.5 ;  /* 0x3f00000003037820 */ /* 0x000fc60000410000 */
[----:B------:R-:W-:-:S04]  /*0510*/  FFMA R0, -R7, R7, R0 ;  /* 0x0000000707007223 */ /* 0x000fc80000000100 */
[----:B------:R-:W-:-:S07]  /*0520*/  FFMA R7, R0, R3, R7 ;  /* 0x0000000300077223 */ /* 0x000fce0000000007 */
.L_x_63:
[----:B------:R-:W0:Y:S02]  /*0530*/  LDC.64 R4, c[0x0][0x388] ;  /* 0x0000e200ff047b82 */ /* 0x000e240000000a00 */
[----:B0-----:R-:W-:-:S05]  /*0540*/  IMAD.WIDE.U32 R2, R2, 0x4, R4 ;  /* 0x0000000402027825 */ /* 0x001fca00078e0004 */
[----:B------:R-:W-:Y:S01]  /*0550*/  STG.E desc[UR6][R2.64], R7 ;  /* 0x0000000702007986 */ /* 0x000fe2000c101906 */
[----:B------:R-:W-:Y:S05]  /*0560*/  EXIT ;  /* 0x000000000000794d */ /* 0x000fea0003800000 */
        .weak           $__internal_4_$__cuda_sm20_sqrt_rn_f32_slowpath
        .type           $__internal_4_$__cuda_sm20_sqrt_rn_f32_slowpath,@function
        .size           $__internal_4_$__cuda_sm20_sqrt_rn_f32_slowpath,(.L_x_71 - $__internal_4_$__cuda_sm20_sqrt_rn_f32_slowpath)
$__internal_4_$__cuda_sm20_sqrt_rn_f32_slowpath:
[----:B------:R-:W-:-:S13]  /*0570*/  LOP3.LUT P0, RZ, R0, 0x7fffffff, RZ, 0xc0, !PT ;  /* 0x7fffffff00ff7812 */ /* 0x000fda000780c0ff */
[----:B------:R-:W-:Y:S01]  /*0580*/  @!P0 MOV R3, R0 ;  /* 0x0000000000038202 */ /* 0x000fe20000000f00 */
        /* <DEDUP_REMOVED lines=8> */
[----:B------:R-:W-:Y:S01]  /*0610*/  @!P0 MOV R3, R0 ;  /* 0x0000000000038202 */ /* 0x000fe20000000f00 */
        /* <DEDUP_REMOVED lines=9> */
.L_x_64:
[----:B------:R-:W-:Y:S01]  /*06b0*/  HFMA2 R5, -RZ, RZ, 0, 0 ;  /* 0x00000000ff057431 */ /* 0x000fe200000001ff */
[----:B------:R-:W-:-:S04]  /*06c0*/  MOV R4, R6 ;  /* 0x0000000600047202 */ /* 0x000fc80000000f00 */
[----:B------:R-:W-:Y:S05]  /*06d0*/  RET.REL.NODEC R4 `(_Z7L2_normPfS_) ;  /* 0xfffffff804487950 */ /* 0x000fea0003c3ffff */
.L_x_65:
        /* <DEDUP_REMOVED lines=10> */
.L_x_71:


//--------------------- .text._Z9vectorAddPfPKfj  --------------------------
	.section	.text._Z9vectorAddPfPKfj,"ax",@progbits
	.align	128
        .global         _Z9vectorAddPfPKfj
        .type           _Z9vectorAddPfPKfj,@function
        .size           _Z9vectorAddPfPKfj,(.L_x_77 - _Z9vectorAddPfPKfj)
        .other          _Z9vectorAddPfPKfj,@"STO_CUDA_ENTRY STV_DEFAULT"
_Z9vectorAddPfPKfj:
.text._Z9vectorAddPfPKfj:
[----:B------:R-:W-:Y:S01]  /*0000*/  LDC R1, c[0x0][0x37c] ;  /* 0x0000df00ff017b82 */ /* 0x000fe20000000800 */
[----:B------:R-:W0:Y:S01]  /*0010*/  S2R R7, SR_CTAID.X ;  /* 0x0000000000077919 */ /* 0x000e220000002500 */
[----:B------:R-:W0:Y:S01]  /*0020*/  LDCU UR4, c[0x0][0x360] ;  /* 0x00006c00ff0477ac */ /* 0x000e220008000800 */
[----:B------:R-:W0:Y:S01]  /*0030*/  S2R R0, SR_TID.X ;  /* 0x0000000000007919 */ /* 0x000e220000002100 */
[----:B------:R-:W1:Y:S01]  /*0040*/  LDCU UR5, c[0x0][0x390] ;  /* 0x00007200ff0577ac */ /* 0x000e620008000800 */
[----:B0-----:R-:W-:-:S05]  /*0050*/  IMAD R7, R7, UR4, R0 ;  /* 0x0000000407077c24 */ /* 0x001fca000f8e0200 */
[----:B-1----:R-:W-:-:S13]  /*0060*/  ISETP.GE.U32.AND P0, PT, R7, UR5, PT ;  /* 0x0000000507007c0c */ /* 0x002fda000bf06070 */
[----:B------:R-:W-:Y:S05]  /*0070*/  @P0 EXIT ;  /* 0x000000000000094d */ /* 0x000fea0003800000 */
[----:B------:R-:W0:Y:S01]  /*0080*/  LDC.64 R2, c[0x0][0x388] ;  /* 0x0000e200ff027b82 */ /* 0x000e220000000a00 */
[----:B------:R-:W1:Y:S07]  /*0090*/  LDCU.64 UR4, c[0x0][0x358] ;  /* 0x00006b00ff0477ac */ /* 0x000e6e0008000a00 */
[----:B------:R-:W2:Y:S01]  /*00a0*/  LDC.64 R4, c[0x0][0x380] ;  /* 0x0000e000ff047b82 */ /* 0x000ea20000000a00 */
[----:B0-----:R-:W-:-:S06]  /*00b0*/  IMAD.WIDE R2, R7, 0x4, R2 ;  /* 0x0000000407027825 */ /* 0x001fcc00078e0202 */
[----:B-1----:R-:W3:Y:S01]  /*00c0*/  LDG.E R2, desc[UR4][R2.64] ;  /* 0x0000000402027981 */ /* 0x002ee2000c1e1900 */
[----:B--2---:R-:W-:-:S05]  /*00d0*/  IMAD.WIDE R4, R7, 0x4, R4 ;  /* 0x0000000407047825 */ /* 0x004fca00078e0204 */
[----:B------:R-:W3:Y:S02]  /*00e0*/  LDG.E R7, desc[UR4][R4.64] ;  /* 0x0000000404077981 */ /* 0x000ee4000c1e1900 */
[----:B---3--:R-:W-:-:S05]  /*00f0*/  FADD R7, R2, -R7 ;  /* 0x8000000702077221 */ /* 0x008fca0000000000 */
[----:B------:R-:W-:Y:S01]  /*0100*/  STG.E desc[UR4][R4.64], R7 ;  /* 0x0000000704007986 */ /* 0x000fe2000c101904 */
[----:B------:R-:W-:Y:S05]  /*0110*/  EXIT ;  /* 0x000000000000794d */ /* 0x000fea0003800000 */
.L_x_66:
        /* <DEDUP_REMOVED lines=14> */
.L_x_77:


//--------------------- .nv.shared._Z13cos_distance2PfS_S_Pij --------------------------
	.section	.nv.shared._Z13cos_distance2PfS_S_Pij,"aw",@nobits
	.sectionflags	@""
	.align	4
.nv.shared._Z13cos_distance2PfS_S_Pij:
	.zero		7520


//--------------------- .nv.shared.reserved.0     --------------------------
	.section	.nv.shared.reserved.0,"aw",@nobits
	.weak		__nv_reservedSMEM_offset_0_alias
	.size		__nv_reservedSMEM_offset_0_alias, 0, 64
	.other		__nv_reservedSMEM_offset_0_alias,@"STO_CUDA_RESERVED_SHARED STV_DEFAULT"
__nv_reservedSMEM_offset_0_alias:
	.zero		0
	.zero		64


//--------------------- .nv.shared._Z12cos_distancePfS_Pij --------------------------
	.section	.nv.shared._Z12cos_distancePfS_Pij,"aw",@nobits
	.sectionflags	@""
	.align	4
.nv.shared._Z12cos_distancePfS_Pij:
	.zero		4276


//--------------------- .nv.shared._Z16Normalize_vectorPf --------------------------
	.section	.nv.shared._Z16Normalize_vectorPf,"aw",@nobits
	.sectionflags	@""
	.align	4
.nv.shared._Z16Normalize_vectorPf:
	.zero		2052


//--------------------- .nv.shared._Z11Dot_productPfS_S_ --------------------------
	.section	.nv.shared._Z11Dot_productPfS_S_,"aw",@nobits
	.sectionflags	@""
	.align	4
.nv.shared._Z11Dot_productPfS_S_:
	.zero		2048


//--------------------- .nv.shared._Z7L2_normPfS_ --------------------------
	.section	.nv.shared._Z7L2_normPfS_,"aw",@nobits
	.sectionflags	@""
	.align	4
.nv.shared._Z7L2_normPfS_:
	.zero		2048


//--------------------- .nv.constant0._Z13cos_distance2PfS_S_Pij --------------------------
	.section	.nv.constant0._Z13cos_distance2PfS_S_Pij,"a",@progbits
	.sectionflags	@""
	.align	4
.nv.constant0._Z13cos_distance2PfS_S_Pij:
	.zero		932


//--------------------- .nv.constant0._Z12cos_distancePfS_Pij --------------------------
	.section	.nv.constant0._Z12cos_distancePfS_Pij,"a",@progbits
	.sectionflags	@""
	.align	4
.nv.constant0._Z12cos_distancePfS_Pij:
	.zero		924


//--------------------- .nv.constant0._Z16Normalize_vectorPf --------------------------
	.section	.nv.constant0._Z16Normalize_vectorPf,"a",@progbits
	.sectionflags	@""
	.align	4
.nv.constant0._Z16Normalize_vectorPf:
	.zero		904


//--------------------- .nv.constant0._Z11Dot_productPfS_S_ --------------------------
	.section	.nv.constant0._Z11Dot_productPfS_S_,"a",@progbits
	.sectionflags	@""
	.align	4
.nv.constant0._Z11Dot_productPfS_S_:
	.zero		920


//--------------------- .nv.constant0._Z7L2_normPfS_ --------------------------
	.section	.nv.constant0._Z7L2_normPfS_,"a",@progbits
	.sectionflags	@""
	.align	4
.nv.constant0._Z7L2_normPfS_:
	.zero		912


//--------------------- .nv.constant0._Z9vectorAddPfPKfj --------------------------
	.section	.nv.constant0._Z9vectorAddPfPKfj,"a",@progbits
	.sectionflags	@""
	.align	4
.nv.constant0._Z9vectorAddPfPKfj:
	.zero		916


//--------------------- SYMBOLS --------------------------

	.type		.nv.reservedSmem.offset0,@object
	.size		.nv.reservedSmem.offset0,0x4
	.type		.nv.reservedSmem.cap,@object
	.size		.nv.reservedSmem.cap,0x4
